	.target	sm_100a

	.elftype	@"ET_EXEC"


//--------------------- .note.nv.tkinfo           --------------------------
	.section	.note.nv.tkinfo,"",@"SHT_NOTE"
	.sectionflags	@"SHF_NOTE_NV_TKINFO"
	.tkinfo
        /*0018*/ 	.word	0x00000002
        /*0030*/ 	.string	""
        /*0030*/ 	.string	"ptxas"
        /*0030*/ 	.string	"Cuda compilation tools, release 13.0, V13.0.88"
        /*0030*/ 	.string	"Build cuda_13.0.r13.0/compiler.36424714_0"
        /*0030*/ 	.string	"-arch sm_100a -m 64 "



//--------------------- .note.nv.cuinfo           --------------------------
	.section	.note.nv.cuinfo,"",@"SHT_NOTE"
	.sectionflags	@"SHF_NOTE_NV_CUINFO"
        /*0018*/ 	.short	0x0002
        /*001a*/ 	.short	0x0064
        /*001c*/ 	.short	0x0082
	.zero		2


//--------------------- .nv.info                  --------------------------
	.section	.nv.info,"",@"SHT_CUDA_INFO"
	.align	4


	//----- nvinfo : EIATTR_REGCOUNT
	.align		4
        /*0000*/ 	.byte	0x04, 0x2f
        /*0002*/ 	.short	(.L_19 - .L_18)
	.align		4
.L_18:
        /*0004*/ 	.word	index@(_ZN7cutlass13device_kernelINS_4gemm6kernel13GemmUniversalIN4cute5tupleIJiiiiEEENS1_10collective13CollectiveMmaINS1_35MainloopSm100TmaUmmaWarpSpecializedILi13ELi2ELi4ENS5_IJNS4_1CILi2EEENSA_ILi1EEESC_EEEEENS5_IJNSA_ILi128EEESF_SF_EEENS_12float_e4m3_tENS5_IJlSC_lEEESH_SI_NS4_8TiledMMAINS4_8MMA_AtomIJNS4_10MMA_TraitsINS4_25SM100_MMA_F8F6F4_2x1SM_SSEJSH_SH_fSF_SF_NS4_17integral_constantINS4_4UMMA5MajorELSP_0EEESQ_NSN_INSO_7ScaleInELSR_0EEESS_EEEEEENS4_6LayoutINS5_IJSC_SC_SC_EEENS5_IJNSA_ILi0EEESX_SX_EEEEENS5_IJNS4_10UnderscoreES10_S10_EEEEENS4_18SM100_TMA_2SM_LOADENS4_14ComposedLayoutINS4_7SwizzleILi3ELi4ELi3EEENS4_18smem_ptr_flag_bitsILi8EEENSV_INS5_IJNSA_ILi8EEESF_EEENS5_IJSF_SC_EEEEEEEvNS4_8identityES13_S1D_vS1E_EENS_8epilogue10collective18CollectiveEpilogueINS1G_23Sm100TmaWarpSpecializedILi2ELi2ELi32ELb0ELb0EEEJNS5_IJNSA_ILi64EEESF_SF_EEENS5_IJNSV_IS1L_SC_EENSV_INS5_IJNSA_ILi32EEESB_EEENS5_IJSC_S1L_EEEEEEEESH_SI_SH_SI_NS1G_6fusion15FusionCallbacksIS1K_NS1T_17LinearCombinationISH_fSH_fLNS_15FloatRoundStyleE2EEES1M_S1S_JEEENS4_5SM1004TMEM4LOAD26SM100_TMEM_LOAD_32dp32b32xENS4_13SM90_TMA_LOADENS14_INS15_ILi1ELi4ELi3EEES18_NSV_INS5_IJS19_S1O_EEENS5_IJS1O_SC_EEEEEEENS4_39AutoVectorizingCopyWithAssumedAlignmentILi128EEENS4_14SM90_TMA_STOREES28_S2A_S2A_EEEvvEEEEvNT_6ParamsE)
        /*0008*/ 	.word	0x00000080


	//----- nvinfo : EIATTR_FRAME_SIZE
	.align		4
.L_19:
        /*000c*/ 	.byte	0x04, 0x11
        /*000e*/ 	.short	(.L_21 - .L_20)
	.align		4
.L_20:
        /*0010*/ 	.word	index@($__internal_2_$__cuda_sm10x_tcgen05_guardrail_trap_unallocated_columns_being_dealloced)
        /*0014*/ 	.word	0x00000000


	//----- nvinfo : EIATTR_FRAME_SIZE
	.align		4
.L_21:
        /*0018*/ 	.byte	0x04, 0x11
        /*001a*/ 	.short	(.L_23 - .L_22)
	.align		4
.L_22:
        /*001c*/ 	.word	index@($__internal_1_$__cuda_sm10x_tcgen05_guardrail_trap_phase_invalid_during_alloc)
        /*0020*/ 	.word	0x00000000


	//----- nvinfo : EIATTR_FRAME_SIZE
	.align		4
.L_23:
        /*0024*/ 	.byte	0x04, 0x11
        /*0026*/ 	.short	(.L_25 - .L_24)
	.align		4
.L_24:
        /*0028*/ 	.word	index@($__internal_0_$__cuda_sm10x_tcgen05_guardrail_trap_col_being_dealloced_not_returned_by_alloc)
        /*002c*/ 	.word	0x00000000


	//----- nvinfo : EIATTR_FRAME_SIZE
	.align		4
.L_25:
        /*0030*/ 	.byte	0x04, 0x11
        /*0032*/ 	.short	(.L_27 - .L_26)
	.align		4
.L_26:
        /*0034*/ 	.word	index@(_ZN7cutlass13device_kernelINS_4gemm6kernel13GemmUniversalIN4cute5tupleIJiiiiEEENS1_10collective13CollectiveMmaINS1_35MainloopSm100TmaUmmaWarpSpecializedILi13ELi2ELi4ENS5_IJNS4_1CILi2EEENSA_ILi1EEESC_EEEEENS5_IJNSA_ILi128EEESF_SF_EEENS_12float_e4m3_tENS5_IJlSC_lEEESH_SI_NS4_8TiledMMAINS4_8MMA_AtomIJNS4_10MMA_TraitsINS4_25SM100_MMA_F8F6F4_2x1SM_SSEJSH_SH_fSF_SF_NS4_17integral_constantINS4_4UMMA5MajorELSP_0EEESQ_NSN_INSO_7ScaleInELSR_0EEESS_EEEEEENS4_6LayoutINS5_IJSC_SC_SC_EEENS5_IJNSA_ILi0EEESX_SX_EEEEENS5_IJNS4_10UnderscoreES10_S10_EEEEENS4_18SM100_TMA_2SM_LOADENS4_14ComposedLayoutINS4_7SwizzleILi3ELi4ELi3EEENS4_18smem_ptr_flag_bitsILi8EEENSV_INS5_IJNSA_ILi8EEESF_EEENS5_IJSF_SC_EEEEEEEvNS4_8identityES13_S1D_vS1E_EENS_8epilogue10collective18CollectiveEpilogueINS1G_23Sm100TmaWarpSpecializedILi2ELi2ELi32ELb0ELb0EEEJNS5_IJNSA_ILi64EEESF_SF_EEENS5_IJNSV_IS1L_SC_EENSV_INS5_IJNSA_ILi32EEESB_EEENS5_IJSC_S1L_EEEEEEEESH_SI_SH_SI_NS1G_6fusion15FusionCallbacksIS1K_NS1T_17LinearCombinationISH_fSH_fLNS_15FloatRoundStyleE2EEES1M_S1S_JEEENS4_5SM1004TMEM4LOAD26SM100_TMEM_LOAD_32dp32b32xENS4_13SM90_TMA_LOADENS14_INS15_ILi1ELi4ELi3EEES18_NSV_INS5_IJS19_S1O_EEENS5_IJS1O_SC_EEEEEEENS4_39AutoVectorizingCopyWithAssumedAlignmentILi128EEENS4_14SM90_TMA_STOREES28_S2A_S2A_EEEvvEEEEvNT_6ParamsE)
        /*0038*/ 	.word	0x00000000


	//----- nvinfo : EIATTR_MIN_STACK_SIZE
	.align		4
.L_27:
        /*003c*/ 	.byte	0x04, 0x12
        /*003e*/ 	.short	(.L_29 - .L_28)
	.align		4
.L_28:
        /*0040*/ 	.word	index@(_ZN7cutlass13device_kernelINS_4gemm6kernel13GemmUniversalIN4cute5tupleIJiiiiEEENS1_10collective13CollectiveMmaINS1_35MainloopSm100TmaUmmaWarpSpecializedILi13ELi2ELi4ENS5_IJNS4_1CILi2EEENSA_ILi1EEESC_EEEEENS5_IJNSA_ILi128EEESF_SF_EEENS_12float_e4m3_tENS5_IJlSC_lEEESH_SI_NS4_8TiledMMAINS4_8MMA_AtomIJNS4_10MMA_TraitsINS4_25SM100_MMA_F8F6F4_2x1SM_SSEJSH_SH_fSF_SF_NS4_17integral_constantINS4_4UMMA5MajorELSP_0EEESQ_NSN_INSO_7ScaleInELSR_0EEESS_EEEEEENS4_6LayoutINS5_IJSC_SC_SC_EEENS5_IJNSA_ILi0EEESX_SX_EEEEENS5_IJNS4_10UnderscoreES10_S10_EEEEENS4_18SM100_TMA_2SM_LOADENS4_14ComposedLayoutINS4_7SwizzleILi3ELi4ELi3EEENS4_18smem_ptr_flag_bitsILi8EEENSV_INS5_IJNSA_ILi8EEESF_EEENS5_IJSF_SC_EEEEEEEvNS4_8identityES13_S1D_vS1E_EENS_8epilogue10collective18CollectiveEpilogueINS1G_23Sm100TmaWarpSpecializedILi2ELi2ELi32ELb0ELb0EEEJNS5_IJNSA_ILi64EEESF_SF_EEENS5_IJNSV_IS1L_SC_EENSV_INS5_IJNSA_ILi32EEESB_EEENS5_IJSC_S1L_EEEEEEEESH_SI_SH_SI_NS1G_6fusion15FusionCallbacksIS1K_NS1T_17LinearCombinationISH_fSH_fLNS_15FloatRoundStyleE2EEES1M_S1S_JEEENS4_5SM1004TMEM4LOAD26SM100_TMEM_LOAD_32dp32b32xENS4_13SM90_TMA_LOADENS14_INS15_ILi1ELi4ELi3EEES18_NSV_INS5_IJS19_S1O_EEENS5_IJS1O_SC_EEEEEEENS4_39AutoVectorizingCopyWithAssumedAlignmentILi128EEENS4_14SM90_TMA_STOREES28_S2A_S2A_EEEvvEEEEvNT_6ParamsE)
        /*0044*/ 	.word	0x00000000
.L_29:


//--------------------- .nv.compat                --------------------------
	.section	.nv.compat,"",@"SHT_CUDA_COMPAT_INFO"
	.align	4
        /*0000*/ 	.byte	0x02, 0x09, 0x01, 0x00, 0x02, 0x02, 0x02, 0x00, 0x02, 0x05, 0x05, 0x00, 0x03, 0x07, 0x01, 0x01
        /*0010*/ 	.byte	0x02, 0x03, 0x01, 0x00, 0x02, 0x06, 0x01, 0x00, 0x04, 0x0b, 0x08, 0x00, 0x09, 0x00, 0x00, 0x00
        /*0020*/ 	.byte	0x00, 0x00, 0x00, 0x00


//--------------------- .nv.info._ZN7cutlass13device_kernelINS_4gemm6kernel13GemmUniversalIN4cute5tupleIJiiiiEEENS1_10collective13CollectiveMmaINS1_35MainloopSm100TmaUmmaWarpSpecializedILi13ELi2ELi4ENS5_IJNS4_1CILi2EEENSA_ILi1EEESC_EEEEENS5_IJNSA_ILi128EEESF_SF_EEENS_12float_e4m3_tENS5_IJlSC_lEEESH_SI_NS4_8TiledMMAINS4_8MMA_AtomIJNS4_10MMA_TraitsINS4_25SM100_MMA_F8F6F4_2x1SM_SSEJSH_SH_fSF_SF_NS4_17integral_constantINS4_4UMMA5MajorELSP_0EEESQ_NSN_INSO_7ScaleInELSR_0EEESS_EEEEEENS4_6LayoutINS5_IJSC_SC_SC_EEENS5_IJNSA_ILi0EEESX_SX_EEEEENS5_IJNS4_10UnderscoreES10_S10_EEEEENS4_18SM100_TMA_2SM_LOADENS4_14ComposedLayoutINS4_7SwizzleILi3ELi4ELi3EEENS4_18smem_ptr_flag_bitsILi8EEENSV_INS5_IJNSA_ILi8EEESF_EEENS5_IJSF_SC_EEEEEEEvNS4_8identityES13_S1D_vS1E_EENS_8epilogue10collective18CollectiveEpilogueINS1G_23Sm100TmaWarpSpecializedILi2ELi2ELi32ELb0ELb0EEEJNS5_IJNSA_ILi64EEESF_SF_EEENS5_IJNSV_IS1L_SC_EENSV_INS5_IJNSA_ILi32EEESB_EEENS5_IJSC_S1L_EEEEEEEESH_SI_SH_SI_NS1G_6fusion15FusionCallbacksIS1K_NS1T_17LinearCombinationISH_fSH_fLNS_15FloatRoundStyleE2EEES1M_S1S_JEEENS4_5SM1004TMEM4LOAD26SM100_TMEM_LOAD_32dp32b32xENS4_13SM90_TMA_LOADENS14_INS15_ILi1ELi4ELi3EEES18_NSV_INS5_IJS19_S1O_EEENS5_IJS1O_SC_EEEEEEENS4_39AutoVectorizingCopyWithAssumedAlignmentILi128EEENS4_14SM90_TMA_STOREES28_S2A_S2A_EEEvvEEEEvNT_6ParamsE --------------------------
	.section	.nv.info._ZN7cutlass13device_kernelINS_4gemm6kernel13GemmUniversalIN4cute5tupleIJiiiiEEENS1_10collective13CollectiveMmaINS1_35MainloopSm100TmaUmmaWarpSpecializedILi13ELi2ELi4ENS5_IJNS4_1CILi2EEENSA_ILi1EEESC_EEEEENS5_IJNSA_ILi128EEESF_SF_EEENS_12float_e4m3_tENS5_IJlSC_lEEESH_SI_NS4_8TiledMMAINS4_8MMA_AtomIJNS4_10MMA_TraitsINS4_25SM100_MMA_F8F6F4_2x1SM_SSEJSH_SH_fSF_SF_NS4_17integral_constantINS4_4UMMA5MajorELSP_0EEESQ_NSN_INSO_7ScaleInELSR_0EEESS_EEEEEENS4_6LayoutINS5_IJSC_SC_SC_EEENS5_IJNSA_ILi0EEESX_SX_EEEEENS5_IJNS4_10UnderscoreES10_S10_EEEEENS4_18SM100_TMA_2SM_LOADENS4_14ComposedLayoutINS4_7SwizzleILi3ELi4ELi3EEENS4_18smem_ptr_flag_bitsILi8EEENSV_INS5_IJNSA_ILi8EEESF_EEENS5_IJSF_SC_EEEEEEEvNS4_8identityES13_S1D_vS1E_EENS_8epilogue10collective18CollectiveEpilogueINS1G_23Sm100TmaWarpSpecializedILi2ELi2ELi32ELb0ELb0EEEJNS5_IJNSA_ILi64EEESF_SF_EEENS5_IJNSV_IS1L_SC_EENSV_INS5_IJNSA_ILi32EEESB_EEENS5_IJSC_S1L_EEEEEEEESH_SI_SH_SI_NS1G_6fusion15FusionCallbacksIS1K_NS1T_17LinearCombinationISH_fSH_fLNS_15FloatRoundStyleE2EEES1M_S1S_JEEENS4_5SM1004TMEM4LOAD26SM100_TMEM_LOAD_32dp32b32xENS4_13SM90_TMA_LOADENS14_INS15_ILi1ELi4ELi3EEES18_NSV_INS5_IJS19_S1O_EEENS5_IJS1O_SC_EEEEEEENS4_39AutoVectorizingCopyWithAssumedAlignmentILi128EEENS4_14SM90_TMA_STOREES28_S2A_S2A_EEEvvEEEEvNT_6ParamsE,"",@"SHT_CUDA_INFO"
	.sectionflags	@""
	.align	4


	//----- nvinfo : EIATTR_CUDA_API_VERSION
	.align		4
        /*0000*/ 	.byte	0x04, 0x37
        /*0002*/ 	.short	(.L_31 - .L_30)
.L_30:
        /*0004*/ 	.word	0x00000082


	//----- nvinfo : EIATTR_KPARAM_INFO
	.align		4
.L_31:
        /*0008*/ 	.byte	0x04, 0x17
        /*000a*/ 	.short	(.L_33 - .L_32)
.L_32:
        /*000c*/ 	.word	0x00000000
        /*0010*/ 	.short	0x0000
        /*0012*/ 	.short	0x0000
        /*0014*/ 	.byte	0x00, 0xf0, 0x01, 0x20


	//----- nvinfo : EIATTR_AT_ENTRY_FRAGMENTS
	.align		4
.L_33:
        /*0018*/ 	.byte	0x04, 0x4f
        /*001a*/ 	.short	(.L_35 - .L_34)


	//   ....[0]....
.L_34:
        /*001c*/ 	.word	0x00000007


	//----- nvinfo : EIATTR_RESERVED_SMEM_USED
	.align		4
.L_35:
        /*0020*/ 	.byte	0x01, 0x41
	.zero		2


	//----- nvinfo : EIATTR_SPARSE_MMA_MASK
	.align		4
        /*0024*/ 	.byte	0x03, 0x50
        /*0026*/ 	.short	0x0000


	//----- nvinfo : EIATTR_TCGEN05_2CTA_USED
	.align		4
        /*0028*/ 	.byte	0x01, 0x52
	.zero		2


	//----- nvinfo : EIATTR_MAXREG_COUNT
	.align		4
        /*002c*/ 	.byte	0x03, 0x1b
        /*002e*/ 	.short	0x00ff


	//----- nvinfo : EIATTR_NUM_BARRIERS
	.align		4
        /*0030*/ 	.byte	0x02, 0x4c
        /*0032*/ 	.byte	0x07
	.zero		1


	//----- nvinfo : EIATTR_EXTERNS
	.align		4
        /*0034*/ 	.byte	0x04, 0x0f
        /*0036*/ 	.short	(.L_37 - .L_36)


	//   ....[0]....
	.align		4
.L_36:
        /*0038*/ 	.word	index@(__assertfail)


	//----- nvinfo : EIATTR_MERCURY_ISA_VERSION
	.align		4
.L_37:
        /*003c*/ 	.byte	0x03, 0x5f
        /*003e*/ 	.short	0x0101


	//----- nvinfo : EIATTR_INT_WARP_WIDE_INSTR_OFFSETS
	.align		4
        /*0040*/ 	.byte	0x04, 0x31
        /*0042*/ 	.short	(.L_39 - .L_38)


	//   ....[0]....
.L_38:
        /*0044*/ 	.word	0x00000e20


	//   ....[1]....
        /*0048*/ 	.word	0x00000ec0


	//   ....[2]....
        /*004c*/ 	.word	0x000021f0


	//   ....[3]....
        /*0050*/ 	.word	0x000045e0


	//   ....[4]....
        /*0054*/ 	.word	0x00004600


	//   ....[5]....
        /*0058*/ 	.word	0x00004630


	//   ....[6]....
        /*005c*/ 	.word	0x00004f60


	//   ....[7]....
        /*0060*/ 	.word	0x00004f80


	//   ....[8]....
        /*0064*/ 	.word	0x00005080


	//   ....[9]....
        /*0068*/ 	.word	0x00005210


	//   ....[10]....
        /*006c*/ 	.word	0x00005220


	//   ....[11]....
        /*0070*/ 	.word	0x000053b0


	//----- nvinfo : EIATTR_COOP_GROUP_MASK_REGIDS
	.align		4
.L_39:
        /*0074*/ 	.byte	0x04, 0x29
        /*0076*/ 	.short	(.L_41 - .L_40)


	//   ....[0]....
.L_40:
        /*0078*/ 	.word	0xffffffff


	//   ....[1]....
        /*007c*/ 	.word	0xffffffff


	//   ....[2]....
        /*0080*/ 	.word	0xffffffff


	//   ....[3]....
        /*0084*/ 	.word	0xffffffff


	//   ....[4]....
        /*0088*/ 	.word	0xffffffff


	//   ....[5]....
        /*008c*/ 	.word	0xffffffff


	//   ....[6]....
        /*0090*/ 	.word	0xffffffff


	//   ....[7]....
        /*0094*/ 	.word	0xffffffff


	//   ....[8]....
        /*0098*/ 	.word	0xffffffff


	//   ....[9]....
        /*009c*/ 	.word	0xffffffff


	//   ....[10]....
        /*00a0*/ 	.word	0xffffffff


	//   ....[11]....
        /*00a4*/ 	.word	0xffffffff


	//   ....[12]....
        /*00a8*/ 	.word	0xffffffff


	//   ....[13]....
        /*00ac*/ 	.word	0xffffffff


	//----- nvinfo : EIATTR_COOP_GROUP_INSTR_OFFSETS
	.align		4
.L_41:
        /*00b0*/ 	.byte	0x04, 0x28
        /*00b2*/ 	.short	(.L_43 - .L_42)


	//   ....[0]....
.L_42:
        /*00b4*/ 	.word	0x000000c0


	//   ....[1]....
        /*00b8*/ 	.word	0x00000500


	//   ....[2]....
        /*00bc*/ 	.word	0x000007d0


	//   ....[3]....
        /*00c0*/ 	.word	0x00000920


	//   ....[4]....
        /*00c4*/ 	.word	0x00000a10


	//   ....[5]....
        /*00c8*/ 	.word	0x00000b70


	//   ....[6]....
        /*00cc*/ 	.word	0x00000d00


	//   ....[7]....
        /*00d0*/ 	.word	0x00000f40


	//   ....[8]....
        /*00d4*/ 	.word	0x000020d0


	//   ....[9]....
        /*00d8*/ 	.word	0x000033c0


	//   ....[10]....
        /*00dc*/ 	.word	0x00003890


	//   ....[11]....
        /*00e0*/ 	.word	0x000038c0


	//   ....[12]....
        /*00e4*/ 	.word	0x000044e0


	//   ....[13]....
        /*00e8*/ 	.word	0x000046f0


	//----- nvinfo : EIATTR_VRC_CTA_INIT_COUNT
	.align		4
.L_43:
        /*00ec*/ 	.byte	0x02, 0x4a
        /*00ee*/ 	.byte	0x80
	.zero		1


	//----- nvinfo : EIATTR_SYSCALL_OFFSETS
	.align		4
        /*00f0*/ 	.byte	0x04, 0x46
        /*00f2*/ 	.short	(.L_45 - .L_44)


	//   ....[0]....
.L_44:
        /*00f4*/ 	.word	0x00005e00


	//   ....[1]....
        /*00f8*/ 	.word	0x00005f40


	//   ....[2]....
        /*00fc*/ 	.word	0x00006730


	//   ....[3]....
        /*0100*/ 	.word	0x00007510


	//----- nvinfo : EIATTR_MBARRIER_INSTR_OFFSETS
	.align		4
.L_45:
        /*0104*/ 	.byte	0x04, 0x39
        /*0106*/ 	.short	(.L_47 - .L_46)


	//   ....[0]....
.L_46:
        /*0108*/ 	.word	0x00000610
        /*010c*/ 	.word	0x000000ff
        /*0110*/ 	.word	0x00000000
        /*0114*/ 	.short	0x0100
        /*0116*/ 	.byte	0x08
	.zero		1


	//   ....[1]....
        /*0118*/ 	.word	0x00000620
        /*011c*/ 	.word	0x000000ff
        /*0120*/ 	.word	0x00000068
        /*0124*/ 	.short	0x0100
        /*0126*/ 	.byte	0x08
	.zero		1


	//   ....[2]....
        /*0128*/ 	.word	0x00000630
        /*012c*/ 	.word	0x000000ff
        /*0130*/ 	.word	0x00000008
        /*0134*/ 	.short	0x0100
        /*0136*/ 	.byte	0x08
	.zero		1


	//   ....[3]....
        /*0138*/ 	.word	0x00000640
        /*013c*/ 	.word	0x000000ff
        /*0140*/ 	.word	0x00000070
        /*0144*/ 	.short	0x0100
        /*0146*/ 	.byte	0x08
	.zero		1


	//   ....[4]....
        /*0148*/ 	.word	0x00000650
        /*014c*/ 	.word	0x000000ff
        /*0150*/ 	.word	0x00000010
        /*0154*/ 	.short	0x0100
        /*0156*/ 	.byte	0x08
	.zero		1


	//   ....[5]....
        /*0158*/ 	.word	0x00000660
        /*015c*/ 	.word	0x000000ff
        /*0160*/ 	.word	0x00000078
        /*0164*/ 	.short	0x0100
        /*0166*/ 	.byte	0x08
	.zero		1


	//   ....[6]....
        /*0168*/ 	.word	0x00000670
        /*016c*/ 	.word	0x000000ff
        /*0170*/ 	.word	0x00000018
        /*0174*/ 	.short	0x0100
        /*0176*/ 	.byte	0x08
	.zero		1


	//   ....[7]....
        /*0178*/ 	.word	0x00000680
        /*017c*/ 	.word	0x000000ff
        /*0180*/ 	.word	0x00000080
        /*0184*/ 	.short	0x0100
        /*0186*/ 	.byte	0x08
	.zero		1


	//   ....[8]....
        /*0188*/ 	.word	0x00000690
        /*018c*/ 	.word	0x000000ff
        /*0190*/ 	.word	0x00000020
        /*0194*/ 	.short	0x0100
        /*0196*/ 	.byte	0x08
	.zero		1


	//   ....[9]....
        /*0198*/ 	.word	0x000006a0
        /*019c*/ 	.word	0x000000ff
        /*01a0*/ 	.word	0x00000088
        /*01a4*/ 	.short	0x0100
        /*01a6*/ 	.byte	0x08
	.zero		1


	//   ....[10]....
        /*01a8*/ 	.word	0x000006b0
        /*01ac*/ 	.word	0x000000ff
        /*01b0*/ 	.word	0x00000028
        /*01b4*/ 	.short	0x0100
        /*01b6*/ 	.byte	0x08
	.zero		1


	//   ....[11]....
        /*01b8*/ 	.word	0x000006c0
        /*01bc*/ 	.word	0x000000ff
        /*01c0*/ 	.word	0x00000090
        /*01c4*/ 	.short	0x0100
        /*01c6*/ 	.byte	0x08
	.zero		1


	//   ....[12]....
        /*01c8*/ 	.word	0x000006d0
        /*01cc*/ 	.word	0x000000ff
        /*01d0*/ 	.word	0x00000030
        /*01d4*/ 	.short	0x0100
        /*01d6*/ 	.byte	0x08
	.zero		1


	//   ....[13]....
        /*01d8*/ 	.word	0x000006e0
        /*01dc*/ 	.word	0x000000ff
        /*01e0*/ 	.word	0x00000098
        /*01e4*/ 	.short	0x0100
        /*01e6*/ 	.byte	0x08
	.zero		1


	//   ....[14]....
        /*01e8*/ 	.word	0x000006f0
        /*01ec*/ 	.word	0x000000ff
        /*01f0*/ 	.word	0x00000038
        /*01f4*/ 	.short	0x0100
        /*01f6*/ 	.byte	0x08
	.zero		1


	//   ....[15]....
        /*01f8*/ 	.word	0x00000700
        /*01fc*/ 	.word	0x000000ff
        /*0200*/ 	.word	0x000000a0
        /*0204*/ 	.short	0x0100
        /*0206*/ 	.byte	0x08
	.zero		1


	//   ....[16]....
        /*0208*/ 	.word	0x00000710
        /*020c*/ 	.word	0x000000ff
        /*0210*/ 	.word	0x00000040
        /*0214*/ 	.short	0x0100
        /*0216*/ 	.byte	0x08
	.zero		1


	//   ....[17]....
        /*0218*/ 	.word	0x00000720
        /*021c*/ 	.word	0x000000ff
        /*0220*/ 	.word	0x000000a8
        /*0224*/ 	.short	0x0100
        /*0226*/ 	.byte	0x08
	.zero		1


	//   ....[18]....
        /*0228*/ 	.word	0x00000730
        /*022c*/ 	.word	0x000000ff
        /*0230*/ 	.word	0x00000048
        /*0234*/ 	.short	0x0100
        /*0236*/ 	.byte	0x08
	.zero		1


	//   ....[19]....
        /*0238*/ 	.word	0x00000740
        /*023c*/ 	.word	0x000000ff
        /*0240*/ 	.word	0x000000b0
        /*0244*/ 	.short	0x0100
        /*0246*/ 	.byte	0x08
	.zero		1


	//   ....[20]....
        /*0248*/ 	.word	0x00000750
        /*024c*/ 	.word	0x000000ff
        /*0250*/ 	.word	0x00000050
        /*0254*/ 	.short	0x0100
        /*0256*/ 	.byte	0x08
	.zero		1


	//   ....[21]....
        /*0258*/ 	.word	0x00000760
        /*025c*/ 	.word	0x000000ff
        /*0260*/ 	.word	0x000000b8
        /*0264*/ 	.short	0x0100
        /*0266*/ 	.byte	0x08
	.zero		1


	//   ....[22]....
        /*0268*/ 	.word	0x00000770
        /*026c*/ 	.word	0x000000ff
        /*0270*/ 	.word	0x00000058
        /*0274*/ 	.short	0x0100
        /*0276*/ 	.byte	0x08
	.zero		1


	//   ....[23]....
        /*0278*/ 	.word	0x00000780
        /*027c*/ 	.word	0x000000ff
        /*0280*/ 	.word	0x000000c0
        /*0284*/ 	.short	0x0100
        /*0286*/ 	.byte	0x08
	.zero		1


	//   ....[24]....
        /*0288*/ 	.word	0x00000790
        /*028c*/ 	.word	0x000000ff
        /*0290*/ 	.word	0x00000060
        /*0294*/ 	.short	0x0100
        /*0296*/ 	.byte	0x08
	.zero		1


	//   ....[25]....
        /*0298*/ 	.word	0x000007a0
        /*029c*/ 	.word	0x000000ff
        /*02a0*/ 	.word	0x000000c8
        /*02a4*/ 	.short	0x0100
        /*02a6*/ 	.byte	0x08
	.zero		1


	//   ....[26]....
        /*02a8*/ 	.word	0x000008d0
        /*02ac*/ 	.word	0x000000ff
        /*02b0*/ 	.word	0x000000d0
        /*02b4*/ 	.short	0x0100
        /*02b6*/ 	.byte	0x09
	.zero		1


	//   ....[27]....
        /*02b8*/ 	.word	0x000008e0
        /*02bc*/ 	.word	0x000000ff
        /*02c0*/ 	.word	0x000000e0
        /*02c4*/ 	.short	0x0100
        /*02c6*/ 	.byte	0x09
	.zero		1


	//   ....[28]....
        /*02c8*/ 	.word	0x000008f0
        /*02cc*/ 	.word	0x000000ff
        /*02d0*/ 	.word	0x000000d8
        /*02d4*/ 	.short	0x0100
        /*02d6*/ 	.byte	0x09
	.zero		1


	//   ....[29]....
        /*02d8*/ 	.word	0x00000900
        /*02dc*/ 	.word	0x000000ff
        /*02e0*/ 	.word	0x000000e8
        /*02e4*/ 	.short	0x0100
        /*02e6*/ 	.byte	0x09
	.zero		1


	//   ....[30]....
        /*02e8*/ 	.word	0x000009e0
        /*02ec*/ 	.word	0x000000ff
        /*02f0*/ 	.word	0x000000f0
        /*02f4*/ 	.short	0x0100
        /*02f6*/ 	.byte	0x08
	.zero		1


	//   ....[31]....
        /*02f8*/ 	.word	0x000009f0
        /*02fc*/ 	.word	0x000000ff
        /*0300*/ 	.word	0x000000f8
        /*0304*/ 	.short	0x0100
        /*0306*/ 	.byte	0x08
	.zero		1


	//   ....[32]....
        /*0308*/ 	.word	0x00000b20
        /*030c*/ 	.word	0x000000ff
        /*0310*/ 	.word	0x00000100
        /*0314*/ 	.short	0x0100
        /*0316*/ 	.byte	0x08
	.zero		1


	//   ....[33]....
        /*0318*/ 	.word	0x00000b30
        /*031c*/ 	.word	0x000000ff
        /*0320*/ 	.word	0x00000110
        /*0324*/ 	.short	0x0100
        /*0326*/ 	.byte	0x08
	.zero		1


	//   ....[34]....
        /*0328*/ 	.word	0x00000b40
        /*032c*/ 	.word	0x000000ff
        /*0330*/ 	.word	0x00000108
        /*0334*/ 	.short	0x0100
        /*0336*/ 	.byte	0x08
	.zero		1


	//   ....[35]....
        /*0338*/ 	.word	0x00000b50
        /*033c*/ 	.word	0x000000ff
        /*0340*/ 	.word	0x00000118
        /*0344*/ 	.short	0x0100
        /*0346*/ 	.byte	0x08
	.zero		1


	//   ....[36]....
        /*0348*/ 	.word	0x00000c70
        /*034c*/ 	.word	0x000000ff
        /*0350*/ 	.word	0x00000120
        /*0354*/ 	.short	0x0100
        /*0356*/ 	.byte	0x09
	.zero		1


	//   ....[37]....
        /*0358*/ 	.word	0x00000c80
        /*035c*/ 	.word	0x000000ff
        /*0360*/ 	.word	0x00000140
        /*0364*/ 	.short	0x0100
        /*0366*/ 	.byte	0x09
	.zero		1


	//   ....[38]....
        /*0368*/ 	.word	0x00000c90
        /*036c*/ 	.word	0x000000ff
        /*0370*/ 	.word	0x00000128
        /*0374*/ 	.short	0x0100
        /*0376*/ 	.byte	0x09
	.zero		1


	//   ....[39]....
        /*0378*/ 	.word	0x00000ca0
        /*037c*/ 	.word	0x000000ff
        /*0380*/ 	.word	0x00000148
        /*0384*/ 	.short	0x0100
        /*0386*/ 	.byte	0x09
	.zero		1


	//   ....[40]....
        /*0388*/ 	.word	0x00000cb0
        /*038c*/ 	.word	0x000000ff
        /*0390*/ 	.word	0x00000130
        /*0394*/ 	.short	0x0100
        /*0396*/ 	.byte	0x09
	.zero		1


	//   ....[41]....
        /*0398*/ 	.word	0x00000cc0
        /*039c*/ 	.word	0x000000ff
        /*03a0*/ 	.word	0x00000150
        /*03a4*/ 	.short	0x0100
        /*03a6*/ 	.byte	0x09
	.zero		1


	//   ....[42]....
        /*03a8*/ 	.word	0x00000cd0
        /*03ac*/ 	.word	0x000000ff
        /*03b0*/ 	.word	0x00000138
        /*03b4*/ 	.short	0x0100
        /*03b6*/ 	.byte	0x09
	.zero		1


	//   ....[43]....
        /*03b8*/ 	.word	0x00000ce0
        /*03bc*/ 	.word	0x000000ff
        /*03c0*/ 	.word	0x00000158
        /*03c4*/ 	.short	0x0100
        /*03c6*/ 	.byte	0x09
	.zero		1


	//   ....[44]....
        /*03c8*/ 	.word	0x00000dd0
        /*03cc*/ 	.word	0x000000ff
        /*03d0*/ 	.word	0x00000160
        /*03d4*/ 	.short	0x0100
        /*03d6*/ 	.byte	0x08
	.zero		1


	//   ....[45]....
        /*03d8*/ 	.word	0x00000de0
        /*03dc*/ 	.word	0x000000ff
        /*03e0*/ 	.word	0x00000170
        /*03e4*/ 	.short	0x0100
        /*03e6*/ 	.byte	0x08
	.zero		1


	//   ....[46]....
        /*03e8*/ 	.word	0x00000df0
        /*03ec*/ 	.word	0x000000ff
        /*03f0*/ 	.word	0x00000168
        /*03f4*/ 	.short	0x0100
        /*03f6*/ 	.byte	0x08
	.zero		1


	//   ....[47]....
        /*03f8*/ 	.word	0x00000e00
        /*03fc*/ 	.word	0x000000ff
        /*0400*/ 	.word	0x00000178
        /*0404*/ 	.short	0x0100
        /*0406*/ 	.byte	0x08
	.zero		1


	//   ....[48]....
        /*0408*/ 	.word	0x00000ef0
        /*040c*/ 	.word	0x000000ff
        /*0410*/ 	.word	0x00000180
        /*0414*/ 	.short	0x0100
        /*0416*/ 	.byte	0x07
	.zero		1


	//   ....[49]....
        /*0418*/ 	.word	0x00001900
        /*041c*/ 	.word	0x00000003
        /*0420*/ 	.word	0x00000170
        /*0424*/ 	.short	0x010a
        /*0426*/ 	.byte	0xff
	.zero		1


	//   ....[50]....
        /*0428*/ 	.word	0x00001930
        /*042c*/ 	.word	0x00000003
        /*0430*/ 	.word	0x00000160
        /*0434*/ 	.short	0x0101
        /*0436*/ 	.byte	0xff
	.zero		1


	//   ....[51]....
        /*0438*/ 	.word	0x00001a30
        /*043c*/ 	.word	0x000000ff
        /*0440*/ 	.word	0x00000068
        /*0444*/ 	.short	0x010a
        /*0446*/ 	.byte	0x08
	.zero		1


	//   ....[52]....
        /*0448*/ 	.word	0x00001af0
        /*044c*/ 	.word	0x000000ff
        /*0450*/ 	.word	0x00000068
        /*0454*/ 	.short	0x010a
        /*0456*/ 	.byte	0x21
	.zero		1


	//   ....[53]....
        /*0458*/ 	.word	0x00001cb0
        /*045c*/ 	.word	0x000000ff
        /*0460*/ 	.word	0x00000068
        /*0464*/ 	.short	0x010a
        /*0466*/ 	.byte	0x08
	.zero		1


	//   ....[54]....
        /*0468*/ 	.word	0x00001d90
        /*046c*/ 	.word	0x000000ff
        /*0470*/ 	.word	0x000000f8
        /*0474*/ 	.short	0x0101
        /*0476*/ 	.byte	0x06
	.zero		1


	//   ....[55]....
        /*0478*/ 	.word	0x00001db0
        /*047c*/ 	.word	0x000000ff
        /*0480*/ 	.word	0x00000068
        /*0484*/ 	.short	0x010a
        /*0486*/ 	.byte	0x08
	.zero		1


	//   ....[56]....
        /*0488*/ 	.word	0x00001e30
        /*048c*/ 	.word	0x000000ff
        /*0490*/ 	.word	0x00000068
        /*0494*/ 	.short	0x010a
        /*0496*/ 	.byte	0x11
	.zero		1


	//   ....[57]....
        /*0498*/ 	.word	0x00001fc0
        /*049c*/ 	.word	0x000000ff
        /*04a0*/ 	.word	0x00000068
        /*04a4*/ 	.short	0x010a
        /*04a6*/ 	.byte	0x08
	.zero		1


	//   ....[58]....
        /*04a8*/ 	.word	0x00002100
        /*04ac*/ 	.word	0x00000002
        /*04b0*/ 	.word	0x00000100
        /*04b4*/ 	.short	0x010a
        /*04b6*/ 	.byte	0xff
	.zero		1


	//   ....[59]....
        /*04b8*/ 	.word	0x000021c0
        /*04bc*/ 	.word	0x00000002
        /*04c0*/ 	.word	0x00000000
        /*04c4*/ 	.short	0x0101
        /*04c6*/ 	.byte	0xff
	.zero		1


	//   ....[60]....
        /*04c8*/ 	.word	0x00002720
        /*04cc*/ 	.word	0x000000ff
        /*04d0*/ 	.word	0x00000000
        /*04d4*/ 	.short	0x010a
        /*04d6*/ 	.byte	0x04
	.zero		1


	//   ....[61]....
        /*04d8*/ 	.word	0x000027b0
        /*04dc*/ 	.word	0x000000ff
        /*04e0*/ 	.word	0x00000000
        /*04e4*/ 	.short	0x010a
        /*04e6*/ 	.byte	0x04
	.zero		1


	//   ....[62]....
        /*04e8*/ 	.word	0x00002840
        /*04ec*/ 	.word	0x000000ff
        /*04f0*/ 	.word	0x00000000
        /*04f4*/ 	.short	0x010a
        /*04f6*/ 	.byte	0x04
	.zero		1


	//   ....[63]....
        /*04f8*/ 	.word	0x000028d0
        /*04fc*/ 	.word	0x000000ff
        /*0500*/ 	.word	0x00000000
        /*0504*/ 	.short	0x010a
        /*0506*/ 	.byte	0x04
	.zero		1


	//   ....[64]....
        /*0508*/ 	.word	0x00002960
        /*050c*/ 	.word	0x000000ff
        /*0510*/ 	.word	0x00000000
        /*0514*/ 	.short	0x010a
        /*0516*/ 	.byte	0x04
	.zero		1


	//   ....[65]....
        /*0518*/ 	.word	0x000029f0
        /*051c*/ 	.word	0x000000ff
        /*0520*/ 	.word	0x00000000
        /*0524*/ 	.short	0x010a
        /*0526*/ 	.byte	0x04
	.zero		1


	//   ....[66]....
        /*0528*/ 	.word	0x00002a80
        /*052c*/ 	.word	0x000000ff
        /*0530*/ 	.word	0x00000000
        /*0534*/ 	.short	0x010a
        /*0536*/ 	.byte	0x04
	.zero		1


	//   ....[67]....
        /*0538*/ 	.word	0x00002b10
        /*053c*/ 	.word	0x000000ff
        /*0540*/ 	.word	0x00000000
        /*0544*/ 	.short	0x010a
        /*0546*/ 	.byte	0x04
	.zero		1


	//   ....[68]....
        /*0548*/ 	.word	0x00002ba0
        /*054c*/ 	.word	0x000000ff
        /*0550*/ 	.word	0x00000000
        /*0554*/ 	.short	0x010a
        /*0556*/ 	.byte	0x04
	.zero		1


	//   ....[69]....
        /*0558*/ 	.word	0x00002c30
        /*055c*/ 	.word	0x000000ff
        /*0560*/ 	.word	0x00000000
        /*0564*/ 	.short	0x010a
        /*0566*/ 	.byte	0x04
	.zero		1


	//   ....[70]....
        /*0568*/ 	.word	0x00002cc0
        /*056c*/ 	.word	0x000000ff
        /*0570*/ 	.word	0x00000000
        /*0574*/ 	.short	0x010a
        /*0576*/ 	.byte	0x04
	.zero		1


	//   ....[71]....
        /*0578*/ 	.word	0x00002d50
        /*057c*/ 	.word	0x000000ff
        /*0580*/ 	.word	0x00000000
        /*0584*/ 	.short	0x010a
        /*0586*/ 	.byte	0x04
	.zero		1


	//   ....[72]....
        /*0588*/ 	.word	0x00002df0
        /*058c*/ 	.word	0x00000000
        /*0590*/ 	.word	0x00000000
        /*0594*/ 	.short	0x010a
        /*0596*/ 	.byte	0xff
	.zero		1


	//   ....[73]....
        /*0598*/ 	.word	0x00002f20
        /*059c*/ 	.word	0x00000000
        /*05a0*/ 	.word	0x00000160
        /*05a4*/ 	.short	0x010a
        /*05a6*/ 	.byte	0xff
	.zero		1


	//   ....[74]....
        /*05a8*/ 	.word	0x00002f90
        /*05ac*/ 	.word	0x00000004
        /*05b0*/ 	.word	0x00000000
        /*05b4*/ 	.short	0x0101
        /*05b6*/ 	.byte	0xff
	.zero		1


	//   ....[75]....
        /*05b8*/ 	.word	0x00002fb0
        /*05bc*/ 	.word	0x000000ff
        /*05c0*/ 	.word	0x00000110
        /*05c4*/ 	.short	0x010a
        /*05c6*/ 	.byte	0x05
	.zero		1


	//   ....[76]....
        /*05c8*/ 	.word	0x000030d0
        /*05cc*/ 	.word	0x00000000
        /*05d0*/ 	.word	0x00000100
        /*05d4*/ 	.short	0x010a
        /*05d6*/ 	.byte	0xff
	.zero		1


	//   ....[77]....
        /*05d8*/ 	.word	0x000031d0
        /*05dc*/ 	.word	0x00000000
        /*05e0*/ 	.word	0x00000000
        /*05e4*/ 	.short	0x0101
        /*05e6*/ 	.byte	0xff
	.zero		1


	//   ....[78]....
        /*05e8*/ 	.word	0x00003260
        /*05ec*/ 	.word	0x000000ff
        /*05f0*/ 	.word	0x00000110
        /*05f4*/ 	.short	0x0106
        /*05f6*/ 	.byte	0x05
	.zero		1


	//   ....[79]....
        /*05f8*/ 	.word	0x00003280
        /*05fc*/ 	.word	0x000000ff
        /*0600*/ 	.word	0x00000110
        /*0604*/ 	.short	0x010a
        /*0606*/ 	.byte	0x05
	.zero		1


	//   ....[80]....
        /*0608*/ 	.word	0x00003310
        /*060c*/ 	.word	0x000000ff
        /*0610*/ 	.word	0x00000110
        /*0614*/ 	.short	0x0106
        /*0616*/ 	.byte	0x04
	.zero		1


	//   ....[81]....
        /*0618*/ 	.word	0x00003350
        /*061c*/ 	.word	0x00000000
        /*0620*/ 	.word	0x00000110
        /*0624*/ 	.short	0x010a
        /*0626*/ 	.byte	0xff
	.zero		1


	//   ....[82]....
        /*0628*/ 	.word	0x00003590
        /*062c*/ 	.word	0x000000ff
        /*0630*/ 	.word	0x00000008
        /*0634*/ 	.short	0x010a
        /*0636*/ 	.byte	0x06
	.zero		1


	//   ....[83]....
        /*0638*/ 	.word	0x000035b0
        /*063c*/ 	.word	0x000000ff
        /*0640*/ 	.word	0x00000008
        /*0644*/ 	.short	0x010a
        /*0646*/ 	.byte	0x06
	.zero		1


	//   ....[84]....
        /*0648*/ 	.word	0x00003740
        /*064c*/ 	.word	0x000000ff
        /*0650*/ 	.word	0x00000008
        /*0654*/ 	.short	0x010a
        /*0656*/ 	.byte	0x06
	.zero		1


	//   ....[85]....
        /*0658*/ 	.word	0x00003760
        /*065c*/ 	.word	0x000000ff
        /*0660*/ 	.word	0x00000008
        /*0664*/ 	.short	0x010a
        /*0666*/ 	.byte	0x06
	.zero		1


	//   ....[86]....
        /*0668*/ 	.word	0x00003820
        /*066c*/ 	.word	0x000000ff
        /*0670*/ 	.word	0x00000000
        /*0674*/ 	.short	0x0101
        /*0676*/ 	.byte	0x07
	.zero		1


	//   ....[87]....
        /*0678*/ 	.word	0x00003b60
        /*067c*/ 	.word	0x00000000
        /*0680*/ 	.word	0x00000100
        /*0684*/ 	.short	0x010a
        /*0686*/ 	.byte	0xff
	.zero		1


	//   ....[88]....
        /*0688*/ 	.word	0x00003c20
        /*068c*/ 	.word	0x00000000
        /*0690*/ 	.word	0x00000000
        /*0694*/ 	.short	0x0101
        /*0696*/ 	.byte	0xff
	.zero		1


	//   ....[89]....
        /*0698*/ 	.word	0x00003ce0
        /*069c*/ 	.word	0x000000ff
        /*06a0*/ 	.word	0x00000000
        /*06a4*/ 	.short	0x010a
        /*06a6*/ 	.byte	0x08
	.zero		1


	//   ....[90]....
        /*06a8*/ 	.word	0x00003cf0
        /*06ac*/ 	.word	0x000000ff
        /*06b0*/ 	.word	0x00000140
        /*06b4*/ 	.short	0x010a
        /*06b6*/ 	.byte	0x09
	.zero		1


	//   ....[91]....
        /*06b8*/ 	.word	0x00003da0
        /*06bc*/ 	.word	0x000000ff
        /*06c0*/ 	.word	0x00000000
        /*06c4*/ 	.short	0x010a
        /*06c6*/ 	.byte	0x08
	.zero		1


	//   ....[92]....
        /*06c8*/ 	.word	0x00003ed0
        /*06cc*/ 	.word	0x000000ff
        /*06d0*/ 	.word	0x00000000
        /*06d4*/ 	.short	0x010a
        /*06d6*/ 	.byte	0x1e
	.zero		1


	//   ....[93]....
        /*06d8*/ 	.word	0x000041d0
        /*06dc*/ 	.word	0x000000ff
        /*06e0*/ 	.word	0x00000000
        /*06e4*/ 	.short	0x010a
        /*06e6*/ 	.byte	0x08
	.zero		1


	//   ....[94]....
        /*06e8*/ 	.word	0x00004260
        /*06ec*/ 	.word	0x000000ff
        /*06f0*/ 	.word	0x00000000
        /*06f4*/ 	.short	0x010a
        /*06f6*/ 	.byte	0x08
	.zero		1


	//   ....[95]....
        /*06f8*/ 	.word	0x000042f0
        /*06fc*/ 	.word	0x000000ff
        /*0700*/ 	.word	0x00000000
        /*0704*/ 	.short	0x010a
        /*0706*/ 	.byte	0x08
	.zero		1


	//   ....[96]....
        /*0708*/ 	.word	0x00004390
        /*070c*/ 	.word	0x00000000
        /*0710*/ 	.word	0x00000000
        /*0714*/ 	.short	0x010a
        /*0716*/ 	.byte	0xff
	.zero		1


	//   ....[97]....
        /*0718*/ 	.word	0x000043d0
        /*071c*/ 	.word	0x00000000
        /*0720*/ 	.word	0x00000000
        /*0724*/ 	.short	0x010a
        /*0726*/ 	.byte	0xff
	.zero		1


	//   ....[98]....
        /*0728*/ 	.word	0x00004440
        /*072c*/ 	.word	0x000000ff
        /*0730*/ 	.word	0x00000000
        /*0734*/ 	.short	0x0101
        /*0736*/ 	.byte	0x05
	.zero		1


	//   ....[99]....
        /*0738*/ 	.word	0x00004480
        /*073c*/ 	.word	0x000000ff
        /*0740*/ 	.word	0x00000180
        /*0744*/ 	.short	0x010a
        /*0746*/ 	.byte	0x07
	.zero		1


	//   ....[100]....
        /*0748*/ 	.word	0x000044d0
        /*074c*/ 	.word	0x000000ff
        /*0750*/ 	.word	0x00000000
        /*0754*/ 	.short	0x0101
        /*0756*/ 	.byte	0x05
	.zero		1


	//   ....[101]....
        /*0758*/ 	.word	0x00004900
        /*075c*/ 	.word	0x00000000
        /*0760*/ 	.word	0x00000100
        /*0764*/ 	.short	0x010a
        /*0766*/ 	.byte	0xff
	.zero		1


	//   ....[102]....
        /*0768*/ 	.word	0x000049c0
        /*076c*/ 	.word	0x00000000
        /*0770*/ 	.word	0x00000000
        /*0774*/ 	.short	0x0101
        /*0776*/ 	.byte	0xff
	.zero		1


	//   ....[103]....
        /*0778*/ 	.word	0x00004ce0
        /*077c*/ 	.word	0x000000ff
        /*0780*/ 	.word	0x000000f8
        /*0784*/ 	.short	0x010a
        /*0786*/ 	.byte	0x07
	.zero		1


	//   ....[104]....
        /*0788*/ 	.word	0x00004ed0
        /*078c*/ 	.word	0x000000ff
        /*0790*/ 	.word	0x000000e0
        /*0794*/ 	.short	0x010a
        /*0796*/ 	.byte	0x07
	.zero		1


	//   ....[105]....
        /*0798*/ 	.word	0x00005130
        /*079c*/ 	.word	0x000000ff
        /*07a0*/ 	.word	0x000000d0
        /*07a4*/ 	.short	0x010b
        /*07a6*/ 	.byte	0x07
	.zero		1


	//   ....[106]....
        /*07a8*/ 	.word	0x000051a0
        /*07ac*/ 	.word	0x000000ff
        /*07b0*/ 	.word	0x00000000
        /*07b4*/ 	.short	0x0101
        /*07b6*/ 	.byte	0x0e
	.zero		1


	//   ....[107]....
        /*07b8*/ 	.word	0x000051e0
        /*07bc*/ 	.word	0x000000ff
        /*07c0*/ 	.word	0x000000e8
        /*07c4*/ 	.short	0x010a
        /*07c6*/ 	.byte	0x07
	.zero		1


	//   ....[108]....
        /*07c8*/ 	.word	0x00005410
        /*07cc*/ 	.word	0x000000ff
        /*07d0*/ 	.word	0x000000d8
        /*07d4*/ 	.short	0x010b
        /*07d6*/ 	.byte	0x07
	.zero		1


	//   ....[109]....
        /*07d8*/ 	.word	0x00005430
        /*07dc*/ 	.word	0x000000ff
        /*07e0*/ 	.word	0x00000000
        /*07e4*/ 	.short	0x0101
        /*07e6*/ 	.byte	0x0d
	.zero		1


	//   ....[110]....
        /*07e8*/ 	.word	0x00005460
        /*07ec*/ 	.word	0x000000ff
        /*07f0*/ 	.word	0x000000e0
        /*07f4*/ 	.short	0x010a
        /*07f6*/ 	.byte	0x07
	.zero		1


	//   ....[111]....
        /*07f8*/ 	.word	0x000054a0
        /*07fc*/ 	.word	0x00000000
        /*0800*/ 	.word	0x000000e8
        /*0804*/ 	.short	0x010a
        /*0806*/ 	.byte	0xff
	.zero		1


	//   ....[112]....
        /*0808*/ 	.word	0x000057d0
        /*080c*/ 	.word	0x00000000
        /*0810*/ 	.word	0x00000100
        /*0814*/ 	.short	0x010a
        /*0816*/ 	.byte	0xff
	.zero		1


	//   ....[113]....
        /*0818*/ 	.word	0x000058e0
        /*081c*/ 	.word	0x00000000
        /*0820*/ 	.word	0x00000000
        /*0824*/ 	.short	0x0101
        /*0826*/ 	.byte	0xff
	.zero		1


	//   ....[114]....
        /*0828*/ 	.word	0x000062f0
        /*082c*/ 	.word	0x00000003
        /*0830*/ 	.word	0x000000d0
        /*0834*/ 	.short	0x010a
        /*0836*/ 	.byte	0xff
	.zero		1


	//   ....[115]....
        /*0838*/ 	.word	0x00006340
        /*083c*/ 	.word	0x0000006f
        /*0840*/ 	.word	0x00000120
        /*0844*/ 	.short	0x010a
        /*0846*/ 	.byte	0xff
	.zero		1


	//   ....[116]....
        /*0848*/ 	.word	0x00006470
        /*084c*/ 	.word	0x00000003
        /*0850*/ 	.word	0x000000d0
        /*0854*/ 	.short	0x010a
        /*0856*/ 	.byte	0xff
	.zero		1


	//   ....[117]....
        /*0858*/ 	.word	0x000065b0
        /*085c*/ 	.word	0x00000000
        /*0860*/ 	.word	0x00000000
        /*0864*/ 	.short	0x0101
        /*0866*/ 	.byte	0xff
	.zero		1


	//   ....[118]....
        /*0868*/ 	.word	0x00006610
        /*086c*/ 	.word	0x0000006f
        /*0870*/ 	.word	0x00000120
        /*0874*/ 	.short	0x010a
        /*0876*/ 	.byte	0xff
	.zero		1


	//   ....[119]....
        /*0878*/ 	.word	0x000071b0
        /*087c*/ 	.word	0x0000007d
        /*0880*/ 	.word	0x000000d0
        /*0884*/ 	.short	0x010a
        /*0886*/ 	.byte	0xff
	.zero		1


	//   ....[120]....
        /*0888*/ 	.word	0x00007270
        /*088c*/ 	.word	0x0000007d
        /*0890*/ 	.word	0x000000d0
        /*0894*/ 	.short	0x010a
        /*0896*/ 	.byte	0xff
	.zero		1


	//   ....[121]....
        /*0898*/ 	.word	0x000073b0
        /*089c*/ 	.word	0x00000002
        /*08a0*/ 	.word	0x00000000
        /*08a4*/ 	.short	0x0101
        /*08a6*/ 	.byte	0xff
	.zero		1


	//   ....[122]....
        /*08a8*/ 	.word	0x00007690
        /*08ac*/ 	.word	0x0000006f
        /*08b0*/ 	.word	0x00000000
        /*08b4*/ 	.short	0x0101
        /*08b6*/ 	.byte	0xff
	.zero		1


	//   ....[123]....
        /*08b8*/ 	.word	0x00008040
        /*08bc*/ 	.word	0x00000003
        /*08c0*/ 	.word	0x00000170
        /*08c4*/ 	.short	0x010a
        /*08c6*/ 	.byte	0xff
	.zero		1


	//   ....[124]....
        /*08c8*/ 	.word	0x000080a0
        /*08cc*/ 	.word	0x00000002
        /*08d0*/ 	.word	0x00000068
        /*08d4*/ 	.short	0x010a
        /*08d6*/ 	.byte	0xff
	.zero		1


	//   ....[125]....
        /*08d8*/ 	.word	0x00008100
        /*08dc*/ 	.word	0x00000002
        /*08e0*/ 	.word	0x00000068
        /*08e4*/ 	.short	0x010a
        /*08e6*/ 	.byte	0xff
	.zero		1


	//   ....[126]....
        /*08e8*/ 	.word	0x00008150
        /*08ec*/ 	.word	0x00000002
        /*08f0*/ 	.word	0x00000100
        /*08f4*/ 	.short	0x010a
        /*08f6*/ 	.byte	0xff
	.zero		1


	//   ....[127]....
        /*08f8*/ 	.word	0x000081b0
        /*08fc*/ 	.word	0x00000000
        /*0900*/ 	.word	0x00000000
        /*0904*/ 	.short	0x010a
        /*0906*/ 	.byte	0xff
	.zero		1


	//   ....[128]....
        /*0908*/ 	.word	0x00008210
        /*090c*/ 	.word	0x00000000
        /*0910*/ 	.word	0x00000000
        /*0914*/ 	.short	0x010a
        /*0916*/ 	.byte	0xff
	.zero		1


	//   ....[129]....
        /*0918*/ 	.word	0x00008270
        /*091c*/ 	.word	0x00000000
        /*0920*/ 	.word	0x00000000
        /*0924*/ 	.short	0x010a
        /*0926*/ 	.byte	0xff
	.zero		1


	//   ....[130]....
        /*0928*/ 	.word	0x000082d0
        /*092c*/ 	.word	0x00000000
        /*0930*/ 	.word	0x00000000
        /*0934*/ 	.short	0x010a
        /*0936*/ 	.byte	0xff
	.zero		1


	//   ....[131]....
        /*0938*/ 	.word	0x00008330
        /*093c*/ 	.word	0x00000000
        /*0940*/ 	.word	0x00000000
        /*0944*/ 	.short	0x010a
        /*0946*/ 	.byte	0xff
	.zero		1


	//   ....[132]....
        /*0948*/ 	.word	0x00008390
        /*094c*/ 	.word	0x00000000
        /*0950*/ 	.word	0x00000000
        /*0954*/ 	.short	0x010a
        /*0956*/ 	.byte	0xff
	.zero		1


	//   ....[133]....
        /*0958*/ 	.word	0x000083f0
        /*095c*/ 	.word	0x00000000
        /*0960*/ 	.word	0x00000000
        /*0964*/ 	.short	0x010a
        /*0966*/ 	.byte	0xff
	.zero		1


	//   ....[134]....
        /*0968*/ 	.word	0x00008450
        /*096c*/ 	.word	0x00000000
        /*0970*/ 	.word	0x00000000
        /*0974*/ 	.short	0x010a
        /*0976*/ 	.byte	0xff
	.zero		1


	//   ....[135]....
        /*0978*/ 	.word	0x000084b0
        /*097c*/ 	.word	0x00000000
        /*0980*/ 	.word	0x00000000
        /*0984*/ 	.short	0x010a
        /*0986*/ 	.byte	0xff
	.zero		1


	//   ....[136]....
        /*0988*/ 	.word	0x00008510
        /*098c*/ 	.word	0x00000000
        /*0990*/ 	.word	0x00000000
        /*0994*/ 	.short	0x010a
        /*0996*/ 	.byte	0xff
	.zero		1


	//   ....[137]....
        /*0998*/ 	.word	0x00008570
        /*099c*/ 	.word	0x00000000
        /*09a0*/ 	.word	0x00000000
        /*09a4*/ 	.short	0x010a
        /*09a6*/ 	.byte	0xff
	.zero		1


	//   ....[138]....
        /*09a8*/ 	.word	0x000085d0
        /*09ac*/ 	.word	0x00000000
        /*09b0*/ 	.word	0x00000000
        /*09b4*/ 	.short	0x010a
        /*09b6*/ 	.byte	0xff
	.zero		1


	//   ....[139]....
        /*09b8*/ 	.word	0x00008620
        /*09bc*/ 	.word	0x00000000
        /*09c0*/ 	.word	0x00000160
        /*09c4*/ 	.short	0x010a
        /*09c6*/ 	.byte	0xff
	.zero		1


	//   ....[140]....
        /*09c8*/ 	.word	0x00008680
        /*09cc*/ 	.word	0x00000000
        /*09d0*/ 	.word	0x00000110
        /*09d4*/ 	.short	0x010a
        /*09d6*/ 	.byte	0xff
	.zero		1


	//   ....[141]....
        /*09d8*/ 	.word	0x000086d0
        /*09dc*/ 	.word	0x00000000
        /*09e0*/ 	.word	0x00000100
        /*09e4*/ 	.short	0x010a
        /*09e6*/ 	.byte	0xff
	.zero		1


	//   ....[142]....
        /*09e8*/ 	.word	0x00008730
        /*09ec*/ 	.word	0x00000000
        /*09f0*/ 	.word	0x00000110
        /*09f4*/ 	.short	0x010a
        /*09f6*/ 	.byte	0xff
	.zero		1


	//   ....[143]....
        /*09f8*/ 	.word	0x00008790
        /*09fc*/ 	.word	0x00000004
        /*0a00*/ 	.word	0x00000008
        /*0a04*/ 	.short	0x010a
        /*0a06*/ 	.byte	0xff
	.zero		1


	//   ....[144]....
        /*0a08*/ 	.word	0x00008870
        /*0a0c*/ 	.word	0x00000002
        /*0a10*/ 	.word	0x00000008
        /*0a14*/ 	.short	0x010a
        /*0a16*/ 	.byte	0xff
	.zero		1


	//   ....[145]....
        /*0a18*/ 	.word	0x000088c0
        /*0a1c*/ 	.word	0x00000000
        /*0a20*/ 	.word	0x00000100
        /*0a24*/ 	.short	0x010a
        /*0a26*/ 	.byte	0xff
	.zero		1


	//   ....[146]....
        /*0a28*/ 	.word	0x00008920
        /*0a2c*/ 	.word	0x00000000
        /*0a30*/ 	.word	0x00000140
        /*0a34*/ 	.short	0x010a
        /*0a36*/ 	.byte	0xff
	.zero		1


	//   ....[147]....
        /*0a38*/ 	.word	0x00008980
        /*0a3c*/ 	.word	0x00000000
        /*0a40*/ 	.word	0x00000000
        /*0a44*/ 	.short	0x010a
        /*0a46*/ 	.byte	0xff
	.zero		1


	//   ....[148]....
        /*0a48*/ 	.word	0x000089e0
        /*0a4c*/ 	.word	0x00000000
        /*0a50*/ 	.word	0x00000000
        /*0a54*/ 	.short	0x010a
        /*0a56*/ 	.byte	0xff
	.zero		1


	//   ....[149]....
        /*0a58*/ 	.word	0x00008a40
        /*0a5c*/ 	.word	0x00000000
        /*0a60*/ 	.word	0x00000000
        /*0a64*/ 	.short	0x010a
        /*0a66*/ 	.byte	0xff
	.zero		1


	//   ....[150]....
        /*0a68*/ 	.word	0x00008aa0
        /*0a6c*/ 	.word	0x00000000
        /*0a70*/ 	.word	0x00000000
        /*0a74*/ 	.short	0x010a
        /*0a76*/ 	.byte	0xff
	.zero		1


	//   ....[151]....
        /*0a78*/ 	.word	0x00008b00
        /*0a7c*/ 	.word	0x00000000
        /*0a80*/ 	.word	0x00000180
        /*0a84*/ 	.short	0x010a
        /*0a86*/ 	.byte	0xff
	.zero		1


	//   ....[152]....
        /*0a88*/ 	.word	0x00008b50
        /*0a8c*/ 	.word	0x00000000
        /*0a90*/ 	.word	0x00000100
        /*0a94*/ 	.short	0x010a
        /*0a96*/ 	.byte	0xff
	.zero		1


	//   ....[153]....
        /*0a98*/ 	.word	0x00008bb0
        /*0a9c*/ 	.word	0x00000000
        /*0aa0*/ 	.word	0x000000f8
        /*0aa4*/ 	.short	0x010a
        /*0aa6*/ 	.byte	0xff
	.zero		1


	//   ....[154]....
        /*0aa8*/ 	.word	0x00008c10
        /*0aac*/ 	.word	0x00000003
        /*0ab0*/ 	.word	0x000000e0
        /*0ab4*/ 	.short	0x010a
        /*0ab6*/ 	.byte	0xff
	.zero		1


	//   ....[155]....
        /*0ab8*/ 	.word	0x00008c70
        /*0abc*/ 	.word	0x00000003
        /*0ac0*/ 	.word	0x000000e8
        /*0ac4*/ 	.short	0x010a
        /*0ac6*/ 	.byte	0xff
	.zero		1


	//   ....[156]....
        /*0ac8*/ 	.word	0x00008cd0
        /*0acc*/ 	.word	0x00000000
        /*0ad0*/ 	.word	0x000000e0
        /*0ad4*/ 	.short	0x010a
        /*0ad6*/ 	.byte	0xff
	.zero		1


	//   ....[157]....
        /*0ad8*/ 	.word	0x00008d20
        /*0adc*/ 	.word	0x00000000
        /*0ae0*/ 	.word	0x00000100
        /*0ae4*/ 	.short	0x010a
        /*0ae6*/ 	.byte	0xff
	.zero		1


	//   ....[158]....
        /*0ae8*/ 	.word	0x00008d70
        /*0aec*/ 	.word	0x00000003
        /*0af0*/ 	.word	0x000000d0
        /*0af4*/ 	.short	0x010a
        /*0af6*/ 	.byte	0xff
	.zero		1


	//   ....[159]....
        /*0af8*/ 	.word	0x00008dc0
        /*0afc*/ 	.word	0x0000006f
        /*0b00*/ 	.word	0x00000120
        /*0b04*/ 	.short	0x010a
        /*0b06*/ 	.byte	0xff
	.zero		1


	//   ....[160]....
        /*0b08*/ 	.word	0x00008e10
        /*0b0c*/ 	.word	0x0000007d
        /*0b10*/ 	.word	0x000000d0
        /*0b14*/ 	.short	0x010a
        /*0b16*/ 	.byte	0xff
	.zero		1


	//----- nvinfo : EIATTR_NUM_MBARRIERS
	.align		4
.L_47:
        /*0b18*/ 	.byte	0x03, 0x38
        /*0b1a*/ 	.short	0x0031


	//----- nvinfo : EIATTR_EXIT_INSTR_OFFSETS
	.align		4
        /*0b1c*/ 	.byte	0x04, 0x1c
        /*0b1e*/ 	.short	(.L_49 - .L_48)


	//   ....[0]....
.L_48:
        /*0b20*/ 	.word	0x00002e20


	//   ....[1]....
        /*0b24*/ 	.word	0x00003320


	//   ....[2]....
        /*0b28*/ 	.word	0x00003380


	//   ....[3]....
        /*0b2c*/ 	.word	0x00004700


	//   ....[4]....
        /*0b30*/ 	.word	0x000054d0


	//   ....[5]....
        /*0b34*/ 	.word	0x00005510


	//   ....[6]....
        /*0b38*/ 	.word	0x00008030


	//----- nvinfo : EIATTR_MAX_THREADS
	.align		4
.L_49:
        /*0b3c*/ 	.byte	0x04, 0x05
        /*0b3e*/ 	.short	(.L_51 - .L_50)
.L_50:
        /*0b40*/ 	.word	0x00000100
        /*0b44*/ 	.word	0x00000001
        /*0b48*/ 	.word	0x00000001


	//----- nvinfo : EIATTR_CRS_STACK_SIZE
	.align		4
.L_51:
        /*0b4c*/ 	.byte	0x04, 0x1e
        /*0b4e*/ 	.short	(.L_53 - .L_52)
.L_52:
        /*0b50*/ 	.word	0x00000000


	//----- nvinfo : EIATTR_CBANK_PARAM_SIZE
	.align		4
.L_53:
        /*0b54*/ 	.byte	0x03, 0x19
        /*0b56*/ 	.short	0x0800


	//----- nvinfo : EIATTR_PARAM_CBANK
	.align		4
        /*0b58*/ 	.byte	0x04, 0x0a
        /*0b5a*/ 	.short	(.L_55 - .L_54)
	.align		4
.L_54:
        /*0b5c*/ 	.word	index@(.nv.constant0._ZN7cutlass13device_kernelINS_4gemm6kernel13GemmUniversalIN4cute5tupleIJiiiiEEENS1_10collective13CollectiveMmaINS1_35MainloopSm100TmaUmmaWarpSpecializedILi13ELi2ELi4ENS5_IJNS4_1CILi2EEENSA_ILi1EEESC_EEEEENS5_IJNSA_ILi128EEESF_SF_EEENS_12float_e4m3_tENS5_IJlSC_lEEESH_SI_NS4_8TiledMMAINS4_8MMA_AtomIJNS4_10MMA_TraitsINS4_25SM100_MMA_F8F6F4_2x1SM_SSEJSH_SH_fSF_SF_NS4_17integral_constantINS4_4UMMA5MajorELSP_0EEESQ_NSN_INSO_7ScaleInELSR_0EEESS_EEEEEENS4_6LayoutINS5_IJSC_SC_SC_EEENS5_IJNSA_ILi0EEESX_SX_EEEEENS5_IJNS4_10UnderscoreES10_S10_EEEEENS4_18SM100_TMA_2SM_LOADENS4_14ComposedLayoutINS4_7SwizzleILi3ELi4ELi3EEENS4_18smem_ptr_flag_bitsILi8EEENSV_INS5_IJNSA_ILi8EEESF_EEENS5_IJSF_SC_EEEEEEEvNS4_8identityES13_S1D_vS1E_EENS_8epilogue10collective18CollectiveEpilogueINS1G_23Sm100TmaWarpSpecializedILi2ELi2ELi32ELb0ELb0EEEJNS5_IJNSA_ILi64EEESF_SF_EEENS5_IJNSV_IS1L_SC_EENSV_INS5_IJNSA_ILi32EEESB_EEENS5_IJSC_S1L_EEEEEEEESH_SI_SH_SI_NS1G_6fusion15FusionCallbacksIS1K_NS1T_17LinearCombinationISH_fSH_fLNS_15FloatRoundStyleE2EEES1M_S1S_JEEENS4_5SM1004TMEM4LOAD26SM100_TMEM_LOAD_32dp32b32xENS4_13SM90_TMA_LOADENS14_INS15_ILi1ELi4ELi3EEES18_NSV_INS5_IJS19_S1O_EEENS5_IJS1O_SC_EEEEEEENS4_39AutoVectorizingCopyWithAssumedAlignmentILi128EEENS4_14SM90_TMA_STOREES28_S2A_S2A_EEEvvEEEEvNT_6ParamsE)
        /*0b60*/ 	.short	0x0380
        /*0b62*/ 	.short	0x0800


	//----- nvinfo : EIATTR_SW_WAR
	.align		4
.L_55:
        /*0b64*/ 	.byte	0x04, 0x36
        /*0b66*/ 	.short	(.L_57 - .L_56)
.L_56:
        /*0b68*/ 	.word	0x00000008
.L_57:


//--------------------- .nv.callgraph             --------------------------
	.section	.nv.callgraph,"",@"SHT_CUDA_CALLGRAPH"
	.align	4
	.sectionentsize	8
	.align		4
        /*0000*/ 	.word	0x00000000
	.align		4
        /*0004*/ 	.word	0xffffffff
	.align		4
        /*0008*/ 	.word	index@(_ZN7cutlass13device_kernelINS_4gemm6kernel13GemmUniversalIN4cute5tupleIJiiiiEEENS1_10collective13CollectiveMmaINS1_35MainloopSm100TmaUmmaWarpSpecializedILi13ELi2ELi4ENS5_IJNS4_1CILi2EEENSA_ILi1EEESC_EEEEENS5_IJNSA_ILi128EEESF_SF_EEENS_12float_e4m3_tENS5_IJlSC_lEEESH_SI_NS4_8TiledMMAINS4_8MMA_AtomIJNS4_10MMA_TraitsINS4_25SM100_MMA_F8F6F4_2x1SM_SSEJSH_SH_fSF_SF_NS4_17integral_constantINS4_4UMMA5MajorELSP_0EEESQ_NSN_INSO_7ScaleInELSR_0EEESS_EEEEEENS4_6LayoutINS5_IJSC_SC_SC_EEENS5_IJNSA_ILi0EEESX_SX_EEEEENS5_IJNS4_10UnderscoreES10_S10_EEEEENS4_18SM100_TMA_2SM_LOADENS4_14ComposedLayoutINS4_7SwizzleILi3ELi4ELi3EEENS4_18smem_ptr_flag_bitsILi8EEENSV_INS5_IJNSA_ILi8EEESF_EEENS5_IJSF_SC_EEEEEEEvNS4_8identityES13_S1D_vS1E_EENS_8epilogue10collective18CollectiveEpilogueINS1G_23Sm100TmaWarpSpecializedILi2ELi2ELi32ELb0ELb0EEEJNS5_IJNSA_ILi64EEESF_SF_EEENS5_IJNSV_IS1L_SC_EENSV_INS5_IJNSA_ILi32EEESB_EEENS5_IJSC_S1L_EEEEEEEESH_SI_SH_SI_NS1G_6fusion15FusionCallbacksIS1K_NS1T_17LinearCombinationISH_fSH_fLNS_15FloatRoundStyleE2EEES1M_S1S_JEEENS4_5SM1004TMEM4LOAD26SM100_TMEM_LOAD_32dp32b32xENS4_13SM90_TMA_LOADENS14_INS15_ILi1ELi4ELi3EEES18_NSV_INS5_IJS19_S1O_EEENS5_IJS1O_SC_EEEEEEENS4_39AutoVectorizingCopyWithAssumedAlignmentILi128EEENS4_14SM90_TMA_STOREES28_S2A_S2A_EEEvvEEEEvNT_6ParamsE)
	.align		4
        /*000c*/ 	.word	index@(__assertfail)
	.align		4
        /*0010*/ 	.word	0x00000000
	.align		4
        /*0014*/ 	.word	0xfffffffe
	.align		4
        /*0018*/ 	.word	0x00000000
	.align		4
        /*001c*/ 	.word	0xfffffffd
	.align		4
        /*0020*/ 	.word	0x00000000
	.align		4
        /*0024*/ 	.word	0xfffffffc


//--------------------- .nv.constant4             --------------------------
	.section	.nv.constant4,"a",@progbits
	.align	8
	.align		8
.nv.constant4:
        /*0000*/ 	.dword	__assertfail
	.align		8
        /*0008*/ 	.dword	__unnamed_1
	.align		8
        /*0010*/ 	.dword	__unnamed_2
	.align		8
        /*0018*/ 	.dword	_ZN40_INTERNAL_ef702882_4_k_cu_951a982d_324054cuda3std3__45__cpo5beginE
	.align		8
        /*0020*/ 	.dword	_ZN40_INTERNAL_ef702882_4_k_cu_951a982d_324054cuda3std3__45__cpo3endE
	.align		8
        /*0028*/ 	.dword	_ZN40_INTERNAL_ef702882_4_k_cu_951a982d_324054cuda3std3__45__cpo6cbeginE
	.align		8
        /*0030*/ 	.dword	_ZN40_INTERNAL_ef702882_4_k_cu_951a982d_324054cuda3std3__45__cpo4cendE
	.align		8
        /*0038*/ 	.dword	_ZN40_INTERNAL_ef702882_4_k_cu_951a982d_324054cuda3std3__442_GLOBAL__N__ef702882_4_k_cu_951a982d_324056ignoreE
	.align		8
        /*0040*/ 	.dword	_ZN40_INTERNAL_ef702882_4_k_cu_951a982d_324054cuda3std3__419piecewise_constructE
	.align		8
        /*0048*/ 	.dword	_ZN40_INTERNAL_ef702882_4_k_cu_951a982d_324054cuda3std3__48in_placeE
	.align		8
        /*0050*/ 	.dword	_ZN40_INTERNAL_ef702882_4_k_cu_951a982d_324054cuda3std6ranges3__45__cpo4swapE
	.align		8
        /*0058*/ 	.dword	_ZN40_INTERNAL_ef702882_4_k_cu_951a982d_324054cuda3std6ranges3__45__cpo9iter_moveE
	.align		8
        /*0060*/ 	.dword	_ZN40_INTERNAL_ef702882_4_k_cu_951a982d_324054cute7productE
	.align		8
        /*0068*/ 	.dword	_ZN40_INTERNAL_ef702882_4_k_cu_951a982d_324054cute1_E
	.align		8
        /*0070*/ 	.dword	$str$25
	.align		8
        /*0078*/ 	.dword	$str$26
	.align		8
        /*0080*/ 	.dword	$str$27
	.align		8
        /*0088*/ 	.dword	$str$28


//--------------------- .text._ZN7cutlass13device_kernelINS_4gemm6kernel13GemmUniversalIN4cute5tupleIJiiiiEEENS1_10collective13CollectiveMmaINS1_35MainloopSm100TmaUmmaWarpSpecializedILi13ELi2ELi4ENS5_IJNS4_1CILi2EEENSA_ILi1EEESC_EEEEENS5_IJNSA_ILi128EEESF_SF_EEENS_12float_e4m3_tENS5_IJlSC_lEEESH_SI_NS4_8TiledMMAINS4_8MMA_AtomIJNS4_10MMA_TraitsINS4_25SM100_MMA_F8F6F4_2x1SM_SSEJSH_SH_fSF_SF_NS4_17integral_constantINS4_4UMMA5MajorELSP_0EEESQ_NSN_INSO_7ScaleInELSR_0EEESS_EEEEEENS4_6LayoutINS5_IJSC_SC_SC_EEENS5_IJNSA_ILi0EEESX_SX_EEEEENS5_IJNS4_10UnderscoreES10_S10_EEEEENS4_18SM100_TMA_2SM_LOADENS4_14ComposedLayoutINS4_7SwizzleILi3ELi4ELi3EEENS4_18smem_ptr_flag_bitsILi8EEENSV_INS5_IJNSA_ILi8EEESF_EEENS5_IJSF_SC_EEEEEEEvNS4_8identityES13_S1D_vS1E_EENS_8epilogue10collective18CollectiveEpilogueINS1G_23Sm100TmaWarpSpecializedILi2ELi2ELi32ELb0ELb0EEEJNS5_IJNSA_ILi64EEESF_SF_EEENS5_IJNSV_IS1L_SC_EENSV_INS5_IJNSA_ILi32EEESB_EEENS5_IJSC_S1L_EEEEEEEESH_SI_SH_SI_NS1G_6fusion15FusionCallbacksIS1K_NS1T_17LinearCombinationISH_fSH_fLNS_15FloatRoundStyleE2EEES1M_S1S_JEEENS4_5SM1004TMEM4LOAD26SM100_TMEM_LOAD_32dp32b32xENS4_13SM90_TMA_LOADENS14_INS15_ILi1ELi4ELi3EEES18_NSV_INS5_IJS19_S1O_EEENS5_IJS1O_SC_EEEEEEENS4_39AutoVectorizingCopyWithAssumedAlignmentILi128EEENS4_14SM90_TMA_STOREES28_S2A_S2A_EEEvvEEEEvNT_6ParamsE --------------------------
	.section	.text._ZN7cutlass13device_kernelINS_4gemm6kernel13GemmUniversalIN4cute5tupleIJiiiiEEENS1_10collective13CollectiveMmaINS1_35MainloopSm100TmaUmmaWarpSpecializedILi13ELi2ELi4ENS5_IJNS4_1CILi2EEENSA_ILi1EEESC_EEEEENS5_IJNSA_ILi128EEESF_SF_EEENS_12float_e4m3_tENS5_IJlSC_lEEESH_SI_NS4_8TiledMMAINS4_8MMA_AtomIJNS4_10MMA_TraitsINS4_25SM100_MMA_F8F6F4_2x1SM_SSEJSH_SH_fSF_SF_NS4_17integral_constantINS4_4UMMA5MajorELSP_0EEESQ_NSN_INSO_7ScaleInELSR_0EEESS_EEEEEENS4_6LayoutINS5_IJSC_SC_SC_EEENS5_IJNSA_ILi0EEESX_SX_EEEEENS5_IJNS4_10UnderscoreES10_S10_EEEEENS4_18SM100_TMA_2SM_LOADENS4_14ComposedLayoutINS4_7SwizzleILi3ELi4ELi3EEENS4_18smem_ptr_flag_bitsILi8EEENSV_INS5_IJNSA_ILi8EEESF_EEENS5_IJSF_SC_EEEEEEEvNS4_8identityES13_S1D_vS1E_EENS_8epilogue10collective18CollectiveEpilogueINS1G_23Sm100TmaWarpSpecializedILi2ELi2ELi32ELb0ELb0EEEJNS5_IJNSA_ILi64EEESF_SF_EEENS5_IJNSV_IS1L_SC_EENSV_INS5_IJNSA_ILi32EEESB_EEENS5_IJSC_S1L_EEEEEEEESH_SI_SH_SI_NS1G_6fusion15FusionCallbacksIS1K_NS1T_17LinearCombinationISH_fSH_fLNS_15FloatRoundStyleE2EEES1M_S1S_JEEENS4_5SM1004TMEM4LOAD26SM100_TMEM_LOAD_32dp32b32xENS4_13SM90_TMA_LOADENS14_INS15_ILi1ELi4ELi3EEES18_NSV_INS5_IJS19_S1O_EEENS5_IJS1O_SC_EEEEEEENS4_39AutoVectorizingCopyWithAssumedAlignmentILi128EEENS4_14SM90_TMA_STOREES28_S2A_S2A_EEEvvEEEEvNT_6ParamsE,"ax",@progbits
	.align	128
.text._ZN7cutlass13device_kernelINS_4gemm6kernel13GemmUniversalIN4cute5tupleIJiiiiEEENS1_10collective13CollectiveMmaINS1_35MainloopSm100TmaUmmaWarpSpecializedILi13ELi2ELi4ENS5_IJNS4_1CILi2EEENSA_ILi1EEESC_EEEEENS5_IJNSA_ILi128EEESF_SF_EEENS_12float_e4m3_tENS5_IJlSC_lEEESH_SI_NS4_8TiledMMAINS4_8MMA_AtomIJNS4_10MMA_TraitsINS4_25SM100_MMA_F8F6F4_2x1SM_SSEJSH_SH_fSF_SF_NS4_17integral_constantINS4_4UMMA5MajorELSP_0EEESQ_NSN_INSO_7ScaleInELSR_0EEESS_EEEEEENS4_6LayoutINS5_IJSC_SC_SC_EEENS5_IJNSA_ILi0EEESX_SX_EEEEENS5_IJNS4_10UnderscoreES10_S10_EEEEENS4_18SM100_TMA_2SM_LOADENS4_14ComposedLayoutINS4_7SwizzleILi3ELi4ELi3EEENS4_18smem_ptr_flag_bitsILi8EEENSV_INS5_IJNSA_ILi8EEESF_EEENS5_IJSF_SC_EEEEEEEvNS4_8identityES13_S1D_vS1E_EENS_8epilogue10collective18CollectiveEpilogueINS1G_23Sm100TmaWarpSpecializedILi2ELi2ELi32ELb0ELb0EEEJNS5_IJNSA_ILi64EEESF_SF_EEENS5_IJNSV_IS1L_SC_EENSV_INS5_IJNSA_ILi32EEESB_EEENS5_IJSC_S1L_EEEEEEEESH_SI_SH_SI_NS1G_6fusion15FusionCallbacksIS1K_NS1T_17LinearCombinationISH_fSH_fLNS_15FloatRoundStyleE2EEES1M_S1S_JEEENS4_5SM1004TMEM4LOAD26SM100_TMEM_LOAD_32dp32b32xENS4_13SM90_TMA_LOADENS14_INS15_ILi1ELi4ELi3EEES18_NSV_INS5_IJS19_S1O_EEENS5_IJS1O_SC_EEEEEEENS4_39AutoVectorizingCopyWithAssumedAlignmentILi128EEENS4_14SM90_TMA_STOREES28_S2A_S2A_EEEvvEEEEvNT_6ParamsE:
        .type           _ZN7cutlass13device_kernelINS_4gemm6kernel13GemmUniversalIN4cute5tupleIJiiiiEEENS1_10collective13CollectiveMmaINS1_35MainloopSm100TmaUmmaWarpSpecializedILi13ELi2ELi4ENS5_IJNS4_1CILi2EEENSA_ILi1EEESC_EEEEENS5_IJNSA_ILi128EEESF_SF_EEENS_12float_e4m3_tENS5_IJlSC_lEEESH_SI_NS4_8TiledMMAINS4_8MMA_AtomIJNS4_10MMA_TraitsINS4_25SM100_MMA_F8F6F4_2x1SM_SSEJSH_SH_fSF_SF_NS4_17integral_constantINS4_4UMMA5MajorELSP_0EEESQ_NSN_INSO_7ScaleInELSR_0EEESS_EEEEEENS4_6LayoutINS5_IJSC_SC_SC_EEENS5_IJNSA_ILi0EEESX_SX_EEEEENS5_IJNS4_10UnderscoreES10_S10_EEEEENS4_18SM100_TMA_2SM_LOADENS4_14ComposedLayoutINS4_7SwizzleILi3ELi4ELi3EEENS4_18smem_ptr_flag_bitsILi8EEENSV_INS5_IJNSA_ILi8EEESF_EEENS5_IJSF_SC_EEEEEEEvNS4_8identityES13_S1D_vS1E_EENS_8epilogue10collective18CollectiveEpilogueINS1G_23Sm100TmaWarpSpecializedILi2ELi2ELi32ELb0ELb0EEEJNS5_IJNSA_ILi64EEESF_SF_EEENS5_IJNSV_IS1L_SC_EENSV_INS5_IJNSA_ILi32EEESB_EEENS5_IJSC_S1L_EEEEEEEESH_SI_SH_SI_NS1G_6fusion15FusionCallbacksIS1K_NS1T_17LinearCombinationISH_fSH_fLNS_15FloatRoundStyleE2EEES1M_S1S_JEEENS4_5SM1004TMEM4LOAD26SM100_TMEM_LOAD_32dp32b32xENS4_13SM90_TMA_LOADENS14_INS15_ILi1ELi4ELi3EEES18_NSV_INS5_IJS19_S1O_EEENS5_IJS1O_SC_EEEEEEENS4_39AutoVectorizingCopyWithAssumedAlignmentILi128EEENS4_14SM90_TMA_STOREES28_S2A_S2A_EEEvvEEEEvNT_6ParamsE,@function
        .size           _ZN7cutlass13device_kernelINS_4gemm6kernel13GemmUniversalIN4cute5tupleIJiiiiEEENS1_10collective13CollectiveMmaINS1_35MainloopSm100TmaUmmaWarpSpecializedILi13ELi2ELi4ENS5_IJNS4_1CILi2EEENSA_ILi1EEESC_EEEEENS5_IJNSA_ILi128EEESF_SF_EEENS_12float_e4m3_tENS5_IJlSC_lEEESH_SI_NS4_8TiledMMAINS4_8MMA_AtomIJNS4_10MMA_TraitsINS4_25SM100_MMA_F8F6F4_2x1SM_SSEJSH_SH_fSF_SF_NS4_17integral_constantINS4_4UMMA5MajorELSP_0EEESQ_NSN_INSO_7ScaleInELSR_0EEESS_EEEEEENS4_6LayoutINS5_IJSC_SC_SC_EEENS5_IJNSA_ILi0EEESX_SX_EEEEENS5_IJNS4_10UnderscoreES10_S10_EEEEENS4_18SM100_TMA_2SM_LOADENS4_14ComposedLayoutINS4_7SwizzleILi3ELi4ELi3EEENS4_18smem_ptr_flag_bitsILi8EEENSV_INS5_IJNSA_ILi8EEESF_EEENS5_IJSF_SC_EEEEEEEvNS4_8identityES13_S1D_vS1E_EENS_8epilogue10collective18CollectiveEpilogueINS1G_23Sm100TmaWarpSpecializedILi2ELi2ELi32ELb0ELb0EEEJNS5_IJNSA_ILi64EEESF_SF_EEENS5_IJNSV_IS1L_SC_EENSV_INS5_IJNSA_ILi32EEESB_EEENS5_IJSC_S1L_EEEEEEEESH_SI_SH_SI_NS1G_6fusion15FusionCallbacksIS1K_NS1T_17LinearCombinationISH_fSH_fLNS_15FloatRoundStyleE2EEES1M_S1S_JEEENS4_5SM1004TMEM4LOAD26SM100_TMEM_LOAD_32dp32b32xENS4_13SM90_TMA_LOADENS14_INS15_ILi1ELi4ELi3EEES18_NSV_INS5_IJS19_S1O_EEENS5_IJS1O_SC_EEEEEEENS4_39AutoVectorizingCopyWithAssumedAlignmentILi128EEENS4_14SM90_TMA_STOREES28_S2A_S2A_EEEvvEEEEvNT_6ParamsE,(.L_x_191 - _ZN7cutlass13device_kernelINS_4gemm6kernel13GemmUniversalIN4cute5tupleIJiiiiEEENS1_10collective13CollectiveMmaINS1_35MainloopSm100TmaUmmaWarpSpecializedILi13ELi2ELi4ENS5_IJNS4_1CILi2EEENSA_ILi1EEESC_EEEEENS5_IJNSA_ILi128EEESF_SF_EEENS_12float_e4m3_tENS5_IJlSC_lEEESH_SI_NS4_8TiledMMAINS4_8MMA_AtomIJNS4_10MMA_TraitsINS4_25SM100_MMA_F8F6F4_2x1SM_SSEJSH_SH_fSF_SF_NS4_17integral_constantINS4_4UMMA5MajorELSP_0EEESQ_NSN_INSO_7ScaleInELSR_0EEESS_EEEEEENS4_6LayoutINS5_IJSC_SC_SC_EEENS5_IJNSA_ILi0EEESX_SX_EEEEENS5_IJNS4_10UnderscoreES10_S10_EEEEENS4_18SM100_TMA_2SM_LOADENS4_14ComposedLayoutINS4_7SwizzleILi3ELi4ELi3EEENS4_18smem_ptr_flag_bitsILi8EEENSV_INS5_IJNSA_ILi8EEESF_EEENS5_IJSF_SC_EEEEEEEvNS4_8identityES13_S1D_vS1E_EENS_8epilogue10collective18CollectiveEpilogueINS1G_23Sm100TmaWarpSpecializedILi2ELi2ELi32ELb0ELb0EEEJNS5_IJNSA_ILi64EEESF_SF_EEENS5_IJNSV_IS1L_SC_EENSV_INS5_IJNSA_ILi32EEESB_EEENS5_IJSC_S1L_EEEEEEEESH_SI_SH_SI_NS1G_6fusion15FusionCallbacksIS1K_NS1T_17LinearCombinationISH_fSH_fLNS_15FloatRoundStyleE2EEES1M_S1S_JEEENS4_5SM1004TMEM4LOAD26SM100_TMEM_LOAD_32dp32b32xENS4_13SM90_TMA_LOADENS14_INS15_ILi1ELi4ELi3EEES18_NSV_INS5_IJS19_S1O_EEENS5_IJS1O_SC_EEEEEEENS4_39AutoVectorizingCopyWithAssumedAlignmentILi128EEENS4_14SM90_TMA_STOREES28_S2A_S2A_EEEvvEEEEvNT_6ParamsE)
        .other          _ZN7cutlass13device_kernelINS_4gemm6kernel13GemmUniversalIN4cute5tupleIJiiiiEEENS1_10collective13CollectiveMmaINS1_35MainloopSm100TmaUmmaWarpSpecializedILi13ELi2ELi4ENS5_IJNS4_1CILi2EEENSA_ILi1EEESC_EEEEENS5_IJNSA_ILi128EEESF_SF_EEENS_12float_e4m3_tENS5_IJlSC_lEEESH_SI_NS4_8TiledMMAINS4_8MMA_AtomIJNS4_10MMA_TraitsINS4_25SM100_MMA_F8F6F4_2x1SM_SSEJSH_SH_fSF_SF_NS4_17integral_constantINS4_4UMMA5MajorELSP_0EEESQ_NSN_INSO_7ScaleInELSR_0EEESS_EEEEEENS4_6LayoutINS5_IJSC_SC_SC_EEENS5_IJNSA_ILi0EEESX_SX_EEEEENS5_IJNS4_10UnderscoreES10_S10_EEEEENS4_18SM100_TMA_2SM_LOADENS4_14ComposedLayoutINS4_7SwizzleILi3ELi4ELi3EEENS4_18smem_ptr_flag_bitsILi8EEENSV_INS5_IJNSA_ILi8EEESF_EEENS5_IJSF_SC_EEEEEEEvNS4_8identityES13_S1D_vS1E_EENS_8epilogue10collective18CollectiveEpilogueINS1G_23Sm100TmaWarpSpecializedILi2ELi2ELi32ELb0ELb0EEEJNS5_IJNSA_ILi64EEESF_SF_EEENS5_IJNSV_IS1L_SC_EENSV_INS5_IJNSA_ILi32EEESB_EEENS5_IJSC_S1L_EEEEEEEESH_SI_SH_SI_NS1G_6fusion15FusionCallbacksIS1K_NS1T_17LinearCombinationISH_fSH_fLNS_15FloatRoundStyleE2EEES1M_S1S_JEEENS4_5SM1004TMEM4LOAD26SM100_TMEM_LOAD_32dp32b32xENS4_13SM90_TMA_LOADENS14_INS15_ILi1ELi4ELi3EEES18_NSV_INS5_IJS19_S1O_EEENS5_IJS1O_SC_EEEEEEENS4_39AutoVectorizingCopyWithAssumedAlignmentILi128EEENS4_14SM90_TMA_STOREES28_S2A_S2A_EEEvvEEEEvNT_6ParamsE,@"STO_CUDA_ENTRY STV_DEFAULT"
_ZN7cutlass13device_kernelINS_4gemm6kernel13GemmUniversalIN4cute5tupleIJiiiiEEENS1_10collective13CollectiveMmaINS1_35MainloopSm100TmaUmmaWarpSpecializedILi13ELi2ELi4ENS5_IJNS4_1CILi2EEENSA_ILi1EEESC_EEEEENS5_IJNSA_ILi128EEESF_SF_EEENS_12float_e4m3_tENS5_IJlSC_lEEESH_SI_NS4_8TiledMMAINS4_8MMA_AtomIJNS4_10MMA_TraitsINS4_25SM100_MMA_F8F6F4_2x1SM_SSEJSH_SH_fSF_SF_NS4_17integral_constantINS4_4UMMA5MajorELSP_0EEESQ_NSN_INSO_7ScaleInELSR_0EEESS_EEEEEENS4_6LayoutINS5_IJSC_SC_SC_EEENS5_IJNSA_ILi0EEESX_SX_EEEEENS5_IJNS4_10UnderscoreES10_S10_EEEEENS4_18SM100_TMA_2SM_LOADENS4_14ComposedLayoutINS4_7SwizzleILi3ELi4ELi3EEENS4_18smem_ptr_flag_bitsILi8EEENSV_INS5_IJNSA_ILi8EEESF_EEENS5_IJSF_SC_EEEEEEEvNS4_8identityES13_S1D_vS1E_EENS_8epilogue10collective18CollectiveEpilogueINS1G_23Sm100TmaWarpSpecializedILi2ELi2ELi32ELb0ELb0EEEJNS5_IJNSA_ILi64EEESF_SF_EEENS5_IJNSV_IS1L_SC_EENSV_INS5_IJNSA_ILi32EEESB_EEENS5_IJSC_S1L_EEEEEEEESH_SI_SH_SI_NS1G_6fusion15FusionCallbacksIS1K_NS1T_17LinearCombinationISH_fSH_fLNS_15FloatRoundStyleE2EEES1M_S1S_JEEENS4_5SM1004TMEM4LOAD26SM100_TMEM_LOAD_32dp32b32xENS4_13SM90_TMA_LOADENS14_INS15_ILi1ELi4ELi3EEES18_NSV_INS5_IJS19_S1O_EEENS5_IJS1O_SC_EEEEEEENS4_39AutoVectorizingCopyWithAssumedAlignmentILi128EEENS4_14SM90_TMA_STOREES28_S2A_S2A_EEEvvEEEEvNT_6ParamsE:
[----:B------:R-:W1:Y:S01]  /*0000*/  LDC R1, c[0x0][0x37c] ;  /* 0x0000df00ff017b82 */ /* 0x000e620000000800 */
[----:B------:R-:W2:Y:S01]  /*0010*/  S2R R109, SR_TID.X ;  /* 0x00000000006d7919 */ /* 0x000ea20000002100 */
[----:B------:R-:W3:Y:S06]  /*0020*/  LDCU.64 UR6, c[0x0][0x890] ;  /* 0x00011200ff0677ac */ /* 0x000eec0008000a00 */
[----:B------:R-:W4:Y:S01]  /*0030*/  S2UR UR37, SR_CgaCtaId ;  /* 0x00000000002579c3 */ /* 0x000f220000008800 */
[----:B------:R-:W-:Y:S02]  /*0040*/  PRMT R95, RZ, 0x7610, R95 ;  /* 0x00007610ff5f7816 */ /* 0x000fe4000000005f */
[----:B------:R-:W-:Y:S01]  /*0050*/  ELECT P1, URZ, PT ;  /* 0x0000000000ff782f */ /* 0x000fe20003820000 */
[----:B------:R-:W1:Y:S01]  /*0060*/  LDCU.64 UR46, c[0x0][0x358] ;  /* 0x00006b00ff2e77ac */ /* 0x000e620008000a00 */
[----:B---3--:R-:W-:-:S04]  /*0070*/  UISETP.NE.U32.AND UP0, UPT, UR6, URZ, UPT ;  /* 0x000000ff0600728c */ /* 0x008fc8000bf05070 */
[----:B------:R-:W-:Y:S02]  /*0080*/  UISETP.NE.AND.EX UP0, UPT, UR7, URZ, UPT, UP0 ;  /* 0x000000ff0700728c */ /* 0x000fe4000bf05300 */
[----:B----4-:R-:W-:Y:S02]  /*0090*/  ULOP3.LUT UR5, UR37, 0x1, URZ, 0xc0, !UPT ;  /* 0x0000000125057892 */ /* 0x010fe4000f8ec0ff */
[----:B------:R-:W-:Y:S01]  /*00a0*/  ULOP3.LUT UR4, UR37, 0x1, URZ, 0x3c, !UPT ;  /* 0x0000000125047892 */ /* 0x000fe2000f8e3cff */
[----:B--2---:R-:W-:-:S05]  /*00b0*/  SHF.R.U32.HI R102, RZ, 0x5, R109 ;  /* 0x00000005ff667819 */ /* 0x004fca000001166d */
[----:B------:R-:W2:Y:S02]  /*00c0*/  SHFL.IDX PT, R0, R102, RZ, 0x1f ;  /* 0x00001fff66007589 */ /* 0x000ea400000e0000 */
[----:B--2---:R-:W-:Y:S01]  /*00d0*/  R2UR UR10, R0 ;  /* 0x00000000000a72ca */ /* 0x004fe200000e0000 */
[----:B-1----:R-:W-:-:S14]  /*00e0*/  BRA.U UP0, `(.L_x_0) ;  /* 0x00000001002c7547 */ /* 0x002fdc000b800000 */
[----:B------:R-:W1:Y:S02]  /*00f0*/  LDCU.64 UR8, c[0x0][0x888] ;  /* 0x00011100ff0877ac */ /* 0x000e640008000a00 */
[----:B-1----:R-:W-:-:S04]  /*0100*/  UISETP.NE.U32.AND UP0, UPT, UR8, URZ, UPT ;  /* 0x000000ff0800728c */ /* 0x002fc8000bf05070 */
[----:B------:R-:W-:-:S09]  /*0110*/  UISETP.NE.AND.EX UP0, UPT, UR9, URZ, UPT, UP0 ;  /* 0x000000ff0900728c */ /* 0x000fd2000bf05300 */
[----:B------:R-:W-:Y:S05]  /*0120*/  BRA.U !UP0, `(.L_x_1) ;  /* 0x0000000108107547 */ /* 0x000fea000b800000 */
[----:B------:R-:W1:Y:S02]  /*0130*/  LDC.64 R2, c[0x0][0x888] ;  /* 0x00022200ff027b82 */ /* 0x000e640000000a00 */
[----:B-1----:R1:W5:Y:S01]  /*0140*/  LDG.E R49, desc[UR46][R2.64] ;  /* 0x0000002e02317981 */ /* 0x002362000c1e1900 */
[----:B------:R-:W-:Y:S01]  /*0150*/  HFMA2 R95, -RZ, RZ, 0, 5.9604644775390625e-08 ;  /* 0x00000001ff5f7431 */ /* 0x000fe200000001ff */
[----:B------:R-:W-:Y:S05]  /*0160*/  BRA `(.L_x_0) ;  /* 0x00000000000c7947 */ /* 0x000fea0003800000 */
.L_x_1:
[----:B------:R-:W1:Y:S01]  /*0170*/  LDCU UR8, c[0x0][0x880] ;  /* 0x00011000ff0877ac */ /* 0x000e620008000800 */
[----:B------:R-:W-:Y:S01]  /*0180*/  HFMA2 R95, -RZ, RZ, 0, 5.9604644775390625e-08 ;  /* 0x00000001ff5f7431 */ /* 0x000fe200000001ff */
[----:B-1----:R-:W-:-:S07]  /*0190*/  MOV R49, UR8 ;  /* 0x0000000800317c02 */ /* 0x002fce0008000f00 */
.L_x_0:
[----:B------:R-:W2:Y:S02]  /*01a0*/  LDCU.64 UR8, c[0x0][0x8b0] ;  /* 0x00011600ff0877ac */ /* 0x000ea40008000a00 */
[----:B--2---:R-:W-:-:S04]  /*01b0*/  UISETP.NE.U32.AND UP0, UPT, UR8, URZ, UPT ;  /* 0x000000ff0800728c */ /* 0x004fc8000bf05070 */
[----:B------:R-:W-:-:S09]  /*01c0*/  UISETP.NE.AND.EX UP0, UPT, UR9, URZ, UPT, UP0 ;  /* 0x000000ff0900728c */ /* 0x000fd2000bf05300 */
[----:B------:R-:W-:Y:S05]  /*01d0*/  BRA.U UP0, `(.L_x_2) ;  /* 0x0000000100247547 */ /* 0x000fea000b800000 */
[----:B------:R-:W2:Y:S02]  /*01e0*/  LDCU.64 UR8, c[0x0][0x8a8] ;  /* 0x00011500ff0877ac */ /* 0x000ea40008000a00 */
[----:B--2---:R-:W-:-:S04]  /*01f0*/  UISETP.NE.U32.AND UP0, UPT, UR8, URZ, UPT ;  /* 0x000000ff0800728c */ /* 0x004fc8000bf05070 */
[----:B------:R-:W-:-:S09]  /*0200*/  UISETP.NE.AND.EX UP0, UPT, UR9, URZ, UPT, UP0 ;  /* 0x000000ff0900728c */ /* 0x000fd2000bf05300 */
[----:B------:R-:W-:Y:S05]  /*0210*/  BRA.U !UP0, `(.L_x_3) ;  /* 0x00000001080c7547 */ /* 0x000fea000b800000 */
[----:B------:R-:W2:Y:S02]  /*0220*/  LDC.64 R46, c[0x0][0x8a8] ;  /* 0x00022a00ff2e7b82 */ /* 0x000ea40000000a00 */
[----:B--2---:R2:W5:Y:S01]  /*0230*/  LDG.E R46, desc[UR46][R46.64] ;  /* 0x0000002e2e2e7981 */ /* 0x004562000c1e1900 */
[----:B------:R-:W-:Y:S05]  /*0240*/  BRA `(.L_x_2) ;  /* 0x0000000000087947 */ /* 0x000fea0003800000 */
.L_x_3:
[----:B------:R-:W2:Y:S02]  /*0250*/  LDCU UR8, c[0x0][0x8a0] ;  /* 0x00011400ff0877ac */ /* 0x000ea40008000800 */
[----:B--2---:R-:W-:Y:S02]  /*0260*/  MOV R46, UR8 ;  /* 0x00000008002e7c02 */ /* 0x004fe40008000f00 */
.L_x_2:
[----:B------:R-:W-:Y:S01]  /*0270*/  IMAD.U32 R0, RZ, RZ, UR10 ;  /* 0x0000000aff007e24 */ /* 0x000fe2000f8e00ff */
[----:B------:R-:W-:Y:S04]  /*0280*/  BSSY.RECONVERGENT B0, `(.L_x_4) ;  /* 0x000000c000007945 */ /* 0x000fe80003800200 */
[C---:B------:R-:W-:Y:S02]  /*0290*/  ISETP.NE.OR P2, PT, R0.reuse, 0x1, !P1 ;  /* 0x000000010000780c */ /* 0x040fe40004f45670 */
[----:B------:R-:W-:-:S11]  /*02a0*/  ISETP.NE.OR P0, PT, R0, 0x3, !P1 ;  /* 0x000000030000780c */ /* 0x000fd60004f05670 */
[----:B------:R-:W-:Y:S05]  /*02b0*/  @P2 BRA `(.L_x_5) ;  /* 0x0000000000202947 */ /* 0x000fea0003800000 */
[----:B------:R-:W3:Y:S02]  /*02c0*/  LDCU.64 UR8, c[0x0][0x348] ;  /* 0x00006900ff0877ac */ /* 0x000ee40008000a00 */
[----:B---3--:R-:W-:Y:S02]  /*02d0*/  UIADD3 UR12, UP1, UPT, UR8, 0x80, URZ ;  /* 0x00000080080c7890 */ /* 0x008fe4000ff3e0ff */
[----:B------:R-:W-:Y:S02]  /*02e0*/  UIADD3 UR8, UP0, UPT, UR8, 0x180, URZ ;  /* 0x0000018008087890 */ /* 0x000fe4000ff1e0ff */
[----:B------:R-:W-:Y:S02]  /*02f0*/  UIADD3.X UR13, UPT, UPT, URZ, UR9, URZ, UP1, !UPT ;  /* 0x00000009ff0d7290 */ /* 0x000fe40008ffe4ff */
[----:B------:R-:W-:-:S07]  /*0300*/  UIADD3.X UR9, UPT, UPT, URZ, UR9, URZ, UP0, !UPT ;  /* 0x00000009ff097290 */ /* 0x000fce00087fe4ff */
[----:B------:R3:W-:Y:S02]  /*0310*/  UTMACCTL.PF [UR12] ;  /* 0x000000000c0079b9 */ /* 0x0007e40008040000 */
[----:B------:R3:W-:Y:S02]  /*0320*/  UTMACCTL.PF [UR8] ;  /* 0x00000000080079b9 */ /* 0x0007e40008040000 */
[----:B---3--:R-:W-:Y:S01]  /*0330*/  NOP ;  /* 0x0000000000007918 */ /* 0x008fe20000000000 */
.L_x_5:
[----:B------:R-:W-:Y:S05]  /*0340*/  BSYNC.RECONVERGENT B0 ;  /* 0x0000000000007941 */ /* 0x000fea0003800200 */
.L_x_4:
[----:B------:R-:W-:Y:S04]  /*0350*/  BSSY.RECONVERGENT B0, `(.L_x_6) ;  /* 0x000000a000007945 */ /* 0x000fe80003800200 */
        /* <DEDUP_REMOVED lines=9> */
.L_x_7:
[----:B------:R-:W-:Y:S05]  /*03f0*/  BSYNC.RECONVERGENT B0 ;  /* 0x0000000000007941 */ /* 0x000fea0003800200 */
.L_x_6:
[----:B------:R-:W3:Y:S01]  /*0400*/  LDCU.64 UR8, c[0x0][0x888] ;  /* 0x00011100ff0877ac */ /* 0x000ee20008000a00 */
[----:B------:R-:W-:Y:S02]  /*0410*/  UISETP.EQ.U32.AND UP1, UPT, UR6, URZ, UPT ;  /* 0x000000ff0600728c */ /* 0x000fe4000bf22070 */
[----:B------:R-:W-:Y:S02]  /*0420*/  UPLOP3.LUT UP5, UPT, UPT, UPT, UPT, 0x80, 0x8 ;  /* 0x000000000008789c */ /* 0x000fe40003faf070 */
[----:B---3--:R-:W-:-:S04]  /*0430*/  UISETP.NE.U32.AND UP0, UPT, UR8, URZ, UPT ;  /* 0x000000ff0800728c */ /* 0x008fc8000bf05070 */
[----:B------:R-:W-:-:S04]  /*0440*/  UISETP.NE.AND.EX UP0, UPT, UR9, URZ, UPT, UP0 ;  /* 0x000000ff0900728c */ /* 0x000fc8000bf05300 */
[----:B------:R-:W-:-:S04]  /*0450*/  UISETP.EQ.OR.EX UP2, UPT, UR7, URZ, !UP0, UP1 ;  /* 0x000000ff0700728c */ /* 0x000fc8000c742710 */
[----:B------:R-:W-:-:S05]  /*0460*/  UP2UR UR50, UPR, URZ, 0x4 ;  /* 0x00000004ff327883 */ /* 0x000fca0008000000 */
[----:B------:R-:W-:Y:S07]  /*0470*/  BRA.U !UP2, `(.L_x_8) ;  /* 0x000000010a207547 */ /* 0x000fee000b800000 */
[----:B------:R-:W-:Y:S01]  /*0480*/  UISETP.NE.U32.AND UP2, UPT, UR6, URZ, UPT ;  /* 0x000000ff0600728c */ /* 0x000fe2000bf45070 */
[----:B-----5:R-:W-:Y:S01]  /*0490*/  FSETP.NEU.AND P0, PT, R49, RZ, PT ;  /* 0x000000ff3100720b */ /* 0x020fe20003f0d000 */
[----:B------:R-:W-:Y:S02]  /*04a0*/  USEL UR6, URZ, 0xffffffff, UP0 ;  /* 0xffffffffff067887 */ /* 0x000fe40008000000 */
[----:B------:R-:W-:-:S10]  /*04b0*/  UISETP.NE.AND.EX UP2, UPT, UR7, URZ, UPT, UP2 ;  /* 0x000000ff0700728c */ /* 0x000fd4000bf45320 */
[----:B------:R-:W-:Y:S01]  /*04c0*/  VOTEU.ANY UP1, P0 ;  /* 0x0000000000ff7886 */ /* 0x000fe20000020100 */
[----:B------:R-:W-:-:S04]  /*04d0*/  @!UP2 USEL UR6, URZ, 0xffffffff, UP1 ;  /* 0xffffffffff06a887 */ /* 0x000fc80008800000 */
[----:B------:R-:W-:-:S04]  /*04e0*/  ULOP3.LUT UR6, UR6, 0x1, URZ, 0xc0, !UPT ;  /* 0x0000000106067892 */ /* 0x000fc8000f8ec0ff */
[----:B------:R-:W-:-:S11]  /*04f0*/  UISETP.NE.U32.AND UP5, UPT, UR6, 0x1, UPT ;  /* 0x000000010600788c */ /* 0x000fd6000bfa5070 */
.L_x_8:
[----:B------:R-:W3:Y:S01]  /*0500*/  SHFL.IDX PT, R0, R102, RZ, 0x1f ;  /* 0x00001fff66007589 */ /* 0x000ee200000e0000 */
[----:B------:R-:W-:-:S04]  /*0510*/  UISETP.NE.AND UP1, UPT, UR10, 0x2, UPT ;  /* 0x000000020a00788c */ /* 0x000fc8000bf25270 */
[----:B------:R-:W-:Y:S02]  /*0520*/  UISETP.EQ.AND UP2, UPT, UR5, URZ, !UP1 ;  /* 0x000000ff0500728c */ /* 0x000fe4000cf42270 */
[----:B------:R-:W-:-:S04]  /*0530*/  USEL UR6, URZ, 0x1, UP1 ;  /* 0x00000001ff067887 */ /* 0x000fc80008800000 */
[----:B------:R-:W-:Y:S02]  /*0540*/  PLOP3.LUT P5, PT, P1, PT, UP2, 0x80, 0x8 ;  /* 0x000000000008781c */ /* 0x000fe40000faf028 */
[----:B---3--:R-:W-:-:S13]  /*0550*/  ISETP.NE.AND P0, PT, R0, RZ, PT ;  /* 0x000000ff0000720c */ /* 0x008fda0003f05270 */
[----:B------:R-:W-:Y:S05]  /*0560*/  @P0 BRA `(.L_x_9) ;  /* 0x0000000000980947 */ /* 0x000fea0003800000 */
[----:B------:R-:W-:Y:S01]  /*0570*/  ELECT P0, URZ, PT ;  /* 0x0000000000ff782f */ /* 0x000fe20003800000 */
[----:B------:R-:W-:-:S12]  /*0580*/  BSSY.RECONVERGENT B0, `(.L_x_9) ;  /* 0x0000024000007945 */ /* 0x000fd80003800200 */
[----:B------:R-:W-:Y:S05]  /*0590*/  @!P0 BRA `(.L_x_10) ;  /* 0x0000000000888947 */ /* 0x000fea0003800000 */
[----:B------:R-:W-:Y:S01]  /*05a0*/  UMOV UR8, 0x400 ;  /* 0x0000040000087882 */ /* 0x000fe20000000000 */
[----:B------:R-:W-:Y:S01]  /*05b0*/  UMOV UR7, 0x1 ;  /* 0x0000000100077882 */ /* 0x000fe20000000000 */
[----:B------:R-:W-:Y:S02]  /*05c0*/  ULEA UR8, UR37, UR8, 0x18 ;  /* 0x0000000825087291 */ /* 0x000fe4000f8ec0ff */
[----:B------:R-:W-:-:S04]  /*05d0*/  UIADD3 UR12, UPT, UPT, -UR7, 0x100000, URZ ;  /* 0x00100000070c7890 */ /* 0x000fc8000fffe1ff */
[----:B------:R-:W-:Y:S02]  /*05e0*/  USHF.L.U32 UR13, UR12, 0xb, URZ ;  /* 0x0000000b0c0d7899 */ /* 0x000fe400080006ff */
[----:B------:R-:W-:Y:S01]  /*05f0*/  USHF.L.U32 UR12, UR12, 0x1, URZ ;  /* 0x000000010c0c7899 */ /* 0x000fe200080006ff */
[----:B------:R-:W3:Y:S11]  /*0600*/  FENCE.VIEW.ASYNC.S ;  /* 0x00000000000073c6 */ /* 0x000ef60000000000 */
[----:B---3--:R3:W4:Y:S01]  /*0610*/  SYNCS.EXCH.64 URZ, [UR8], UR12 ;  /* 0x0000000c08ff75b2 */ /* 0x0087220008000100 */
[----:B------:R3:W1:Y:S01]  /*0620*/  SYNCS.EXCH.64 URZ, [UR8+0x68], UR12 ;  /* 0x0000680c08ff75b2 */ /* 0x0006620008000100 */
        /* <DEDUP_REMOVED lines=23> */
[----:B------:R3:W1:Y:S02]  /*07a0*/  SYNCS.EXCH.64 URZ, [UR8+0xc8], UR12 ;  /* 0x0000c80c08ff75b2 */ /* 0x0006640008000100 */
[----:B---34-:R-:W-:Y:S01]  /*07b0*/  NOP ;  /* 0x0000000000007918 */ /* 0x018fe20000000000 */
.L_x_10:
[----:B------:R-:W-:Y:S05]  /*07c0*/  BSYNC.RECONVERGENT B0 ;  /* 0x0000000000007941 */ /* 0x000fea0003800200 */
.L_x_9:
[----:B------:R-:W3:Y:S01]  /*07d0*/  SHFL.IDX PT, R0, R102, RZ, 0x1f ;  /* 0x00001fff66007589 */ /* 0x000ee200000e0000 */
[----:B------:R-:W-:Y:S01]  /*07e0*/  NOP ;  /* 0x0000000000007918 */ /* 0x000fe20000000000 */
[----:B---3--:R-:W-:-:S13]  /*07f0*/  ISETP.NE.AND P0, PT, R0, 0x1, PT ;  /* 0x000000010000780c */ /* 0x008fda0003f05270 */
[----:B------:R-:W-:Y:S05]  /*0800*/  @P0 BRA `(.L_x_11) ;  /* 0x0000000000440947 */ /* 0x000fea0003800000 */
[----:B------:R-:W-:Y:S01]  /*0810*/  UMOV UR9, 0x400 ;  /* 0x0000040000097882 */ /* 0x000fe20000000000 */
[----:B------:R-:W-:Y:S01]  /*0820*/  UMOV UR8, 0x20 ;  /* 0x0000002000087882 */ /* 0x000fe20000000000 */
[----:B------:R-:W-:Y:S01]  /*0830*/  UMOV UR7, 0x80 ;  /* 0x0000008000077882 */ /* 0x000fe20000000000 */
[----:B------:R-:W-:Y:S02]  /*0840*/  ULEA UR9, UR37, UR9, 0x18 ;  /* 0x0000000925097291 */ /* 0x000fe4000f8ec0ff */
[----:B------:R-:W-:-:S04]  /*0850*/  UIADD3 UR12, UPT, UPT, -UR8, 0x100000, URZ ;  /* 0x00100000080c7890 */ /* 0x000fc8000fffe1ff */
[----:B------:R-:W-:Y:S02]  /*0860*/  USHF.L.U32 UR13, UR12, 0xb, URZ ;  /* 0x0000000b0c0d7899 */ /* 0x000fe400080006ff */
[----:B------:R-:W-:Y:S02]  /*0870*/  USHF.L.U32 UR12, UR12, 0x1, URZ ;  /* 0x000000010c0c7899 */ /* 0x000fe400080006ff */
[----:B------:R-:W-:-:S04]  /*0880*/  UIADD3 UR14, UPT, UPT, -UR7, 0x100000, URZ ;  /* 0x00100000070e7890 */ /* 0x000fc8000fffe1ff */
[----:B------:R-:W-:Y:S02]  /*0890*/  USHF.L.U32 UR15, UR14, 0xb, URZ ;  /* 0x0000000b0e0f7899 */ /* 0x000fe400080006ff */
[----:B------:R-:W-:Y:S01]  /*08a0*/  USHF.L.U32 UR14, UR14, 0x1, URZ ;  /* 0x000000010e0e7899 */ /* 0x000fe200080006ff */
[----:B------:R-:W-:Y:S01]  /*08b0*/  ELECT P0, URZ, PT ;  /* 0x0000000000ff782f */ /* 0x000fe20003800000 */
[----:B------:R-:W3:Y:S02]  /*08c0*/  FENCE.VIEW.ASYNC.S ;  /* 0x00000000000073c6 */ /* 0x000ee40000000000 */
[----:B---3--:R3:W4:Y:S08]  /*08d0*/  SYNCS.EXCH.64 URZ, [UR9+0xd0], UR12 ;  /* 0x0000d00c09ff75b2 */ /* 0x0087300008000100 */
[----:B------:R3:W1:Y:S01]  /*08e0*/  SYNCS.EXCH.64 URZ, [UR9+0xe0], UR14 ;  /* 0x0000e00e09ff75b2 */ /* 0x0006620008000100 */
[----:B------:R3:W1:Y:S01]  /*08f0*/  SYNCS.EXCH.64 URZ, [UR9+0xd8], UR12 ;  /* 0x0000d80c09ff75b2 */ /* 0x0006620008000100 */
[----:B------:R3:W1:Y:S01]  /*0900*/  SYNCS.EXCH.64 URZ, [UR9+0xe8], UR14 ;  /* 0x0000e80e09ff75b2 */ /* 0x0006620008000100 */
[----:B------:R-:W-:Y:S01]  /*0910*/  NOP ;  /* 0x0000000000007918 */ /* 0x000fe20000000000 */
.L_x_11:
[----:B------:R-:W2:Y:S01]  /*0920*/  SHFL.IDX PT, R0, R102, RZ, 0x1f ;  /* 0x00001fff66007589 */ /* 0x000ea200000e0000 */
[----:B------:R-:W-:Y:S01]  /*0930*/  NOP ;  /* 0x0000000000007918 */ /* 0x000fe20000000000 */
[----:B--2---:R-:W-:-:S13]  /*0940*/  ISETP.NE.AND P0, PT, R0, 0x3, PT ;  /* 0x000000030000780c */ /* 0x004fda0003f05270 */
[----:B------:R-:W-:Y:S05]  /*0950*/  @P0 BRA `(.L_x_12) ;  /* 0x00000000002c0947 */ /* 0x000fea0003800000 */
[----:B------:R-:W-:Y:S01]  /*0960*/  UMOV UR8, 0x400 ;  /* 0x0000040000087882 */ /* 0x000fe20000000000 */
[----:B------:R-:W-:Y:S01]  /*0970*/  UMOV UR7, 0x20 ;  /* 0x0000002000077882 */ /* 0x000fe20000000000 */
[----:B------:R-:W-:Y:S02]  /*0980*/  ULEA UR8, UR37, UR8, 0x18 ;  /* 0x0000000825087291 */ /* 0x000fe4000f8ec0ff */
[----:B---3--:R-:W-:-:S04]  /*0990*/  UIADD3 UR12, UPT, UPT, -UR7, 0x100000, URZ ;  /* 0x00100000070c7890 */ /* 0x008fc8000fffe1ff */
[----:B------:R-:W-:Y:S02]  /*09a0*/  USHF.L.U32 UR13, UR12, 0xb, URZ ;  /* 0x0000000b0c0d7899 */ /* 0x000fe400080006ff */
[----:B------:R-:W-:Y:S01]  /*09b0*/  USHF.L.U32 UR12, UR12, 0x1, URZ ;  /* 0x000000010c0c7899 */ /* 0x000fe200080006ff */
[----:B------:R-:W-:Y:S01]  /*09c0*/  ELECT P0, URZ, PT ;  /* 0x0000000000ff782f */ /* 0x000fe20003800000 */
[----:B------:R-:W2:Y:S10]  /*09d0*/  FENCE.VIEW.ASYNC.S ;  /* 0x00000000000073c6 */ /* 0x000eb40000000000 */
[----:B--2---:R2:W3:Y:S01]  /*09e0*/  SYNCS.EXCH.64 URZ, [UR8+0xf0], UR12 ;  /* 0x0000f00c08ff75b2 */ /* 0x0044e20008000100 */
[----:B------:R2:W1:Y:S01]  /*09f0*/  SYNCS.EXCH.64 URZ, [UR8+0xf8], UR12 ;  /* 0x0000f80c08ff75b2 */ /* 0x0004620008000100 */
[----:B------:R-:W-:Y:S01]  /*0a00*/  NOP ;  /* 0x0000000000007918 */ /* 0x000fe20000000000 */
.L_x_12:
[----:B------:R-:W4:Y:S01]  /*0a10*/  SHFL.IDX PT, R0, R102, RZ, 0x1f ;  /* 0x00001fff66007589 */ /* 0x000f2200000e0000 */
[----:B------:R-:W-:Y:S01]  /*0a20*/  NOP ;  /* 0x0000000000007918 */ /* 0x000fe20000000000 */
[----:B----4-:R-:W-:-:S13]  /*0a30*/  ISETP.NE.AND P0, PT, R0, 0x4, PT ;  /* 0x000000040000780c */ /* 0x010fda0003f05270 */
[----:B------:R-:W-:Y:S05]  /*0a40*/  @P0 BRA `(.L_x_13) ;  /* 0x0000000000480947 */ /* 0x000fea0003800000 */
[----:B---3--:R-:W-:Y:S01]  /*0a50*/  UMOV UR9, 0x1e0 ;  /* 0x000001e000097882 */ /* 0x008fe20000000000 */
[----:B--2---:R-:W-:Y:S01]  /*0a60*/  UMOV UR8, 0x400 ;  /* 0x0000040000087882 */ /* 0x004fe20000000000 */
[----:B------:R-:W-:Y:S01]  /*0a70*/  USEL UR9, UR9, 0x1a0, UP5 ;  /* 0x000001a009097887 */ /* 0x000fe2000a800000 */
        /* <DEDUP_REMOVED lines=9> */
[----:B------:R-:W2:Y:S02]  /*0b10*/  FENCE.VIEW.ASYNC.S ;  /* 0x00000000000073c6 */ /* 0x000ea40000000000 */
[----:B--2---:R4:W2:Y:S08]  /*0b20*/  SYNCS.EXCH.64 URZ, [UR8+0x100], UR12 ;  /* 0x0001000c08ff75b2 */ /* 0x0048b00008000100 */
[----:B------:R4:W3:Y:S01]  /*0b30*/  SYNCS.EXCH.64 URZ, [UR8+0x110], UR14 ;  /* 0x0001100e08ff75b2 */ /* 0x0008e20008000100 */
[----:B------:R4:W1:Y:S01]  /*0b40*/  SYNCS.EXCH.64 URZ, [UR8+0x108], UR12 ;  /* 0x0001080c08ff75b2 */ /* 0x0008620008000100 */
[----:B------:R4:W1:Y:S02]  /*0b50*/  SYNCS.EXCH.64 URZ, [UR8+0x118], UR14 ;  /* 0x0001180e08ff75b2 */ /* 0x0008640008000100 */
[----:B----4-:R-:W-:Y:S01]  /*0b60*/  NOP ;  /* 0x0000000000007918 */ /* 0x010fe20000000000 */
.L_x_13:
[----:B------:R-:W4:Y:S01]  /*0b70*/  SHFL.IDX PT, R0, R102, RZ, 0x1f ;  /* 0x00001fff66007589 */ /* 0x000f2200000e0000 */
[----:B------:R-:W-:Y:S01]  /*0b80*/  NOP ;  /* 0x0000000000007918 */ /* 0x000fe20000000000 */
[----:B----4-:R-:W-:-:S13]  /*0b90*/  ISETP.NE.AND P0, PT, R0, 0x5, PT ;  /* 0x000000050000780c */ /* 0x010fda0003f05270 */
[----:B------:R-:W-:Y:S05]  /*0ba0*/  @P0 BRA `(.L_x_14) ;  /* 0x0000000000540947 */ /* 0x000fea0003800000 */
[----:B---3--:R-:W-:Y:S01]  /*0bb0*/  UMOV UR9, 0x400 ;  /* 0x0000040000097882 */ /* 0x008fe20000000000 */
[----:B--2---:R-:W-:Y:S01]  /*0bc0*/  UMOV UR8, 0x1 ;  /* 0x0000000100087882 */ /* 0x004fe20000000000 */
        /* <DEDUP_REMOVED lines=13> */
[----:B------:R4:W1:Y:S01]  /*0ca0*/  SYNCS.EXCH.64 URZ, [UR9+0x148], UR14 ;  /* 0x0001480e09ff75b2 */ /* 0x0008620008000100 */
[----:B------:R4:W1:Y:S01]  /*0cb0*/  SYNCS.EXCH.64 URZ, [UR9+0x130], UR12 ;  /* 0x0001300c09ff75b2 */ /* 0x0008620008000100 */
[----:B------:R4:W1:Y:S01]  /*0cc0*/  SYNCS.EXCH.64 URZ, [UR9+0x150], UR14 ;  /* 0x0001500e09ff75b2 */ /* 0x0008620008000100 */
[----:B------:R4:W1:Y:S01]  /*0cd0*/  SYNCS.EXCH.64 URZ, [UR9+0x138], UR12 ;  /* 0x0001380c09ff75b2 */ /* 0x0008620008000100 */
[----:B------:R4:W1:Y:S02]  /*0ce0*/  SYNCS.EXCH.64 URZ, [UR9+0x158], UR14 ;  /* 0x0001580e09ff75b2 */ /* 0x0008640008000100 */
[----:B----4-:R-:W-:Y:S01]  /*0cf0*/  NOP ;  /* 0x0000000000007918 */ /* 0x010fe20000000000 */
.L_x_14:
[----:B------:R-:W4:Y:S01]  /*0d00*/  SHFL.IDX PT, R0, R102, RZ, 0x1f ;  /* 0x00001fff66007589 */ /* 0x000f2200000e0000 */
[----:B------:R-:W-:Y:S01]  /*0d10*/  ISETP.NE.OR P1, PT, RZ, UR10, !P1 ;  /* 0x0000000aff007c0c */ /* 0x000fe2000cf25670 */
[----:B------:R-:W-:Y:S01]  /*0d20*/  NOP ;  /* 0x0000000000007918 */ /* 0x000fe20000000000 */
[----:B----4-:R-:W-:-:S13]  /*0d30*/  ISETP.NE.AND P0, PT, R0, 0x3, PT ;  /* 0x000000030000780c */ /* 0x010fda0003f05270 */
[----:B------:R-:W-:Y:S05]  /*0d40*/  @P0 BRA `(.L_x_15) ;  /* 0x0000000000340947 */ /* 0x000fea0003800000 */
[----:B--2---:R-:W-:Y:S01]  /*0d50*/  UMOV UR8, 0x400 ;  /* 0x0000040000087882 */ /* 0x004fe20000000000 */
[----:B------:R-:W-:Y:S01]  /*0d60*/  UMOV UR7, 0x20 ;  /* 0x0000002000077882 */ /* 0x000fe20000000000 */
[----:B------:R-:W-:Y:S02]  /*0d70*/  ULEA UR8, UR37, UR8, 0x18 ;  /* 0x0000000825087291 */ /* 0x000fe4000f8ec0ff */
[----:B---3--:R-:W-:-:S04]  /*0d80*/  UIADD3 UR12, UPT, UPT, -UR7, 0x100000, URZ ;  /* 0x00100000070c7890 */ /* 0x008fc8000fffe1ff */
[----:B------:R-:W-:Y:S02]  /*0d90*/  USHF.L.U32 UR13, UR12, 0xb, URZ ;  /* 0x0000000b0c0d7899 */ /* 0x000fe400080006ff */
[----:B------:R-:W-:Y:S01]  /*0da0*/  USHF.L.U32 UR12, UR12, 0x1, URZ ;  /* 0x000000010c0c7899 */ /* 0x000fe200080006ff */
[----:B------:R-:W-:Y:S01]  /*0db0*/  ELECT P0, URZ, PT ;  /* 0x0000000000ff782f */ /* 0x000fe20003800000 */
[----:B------:R-:W2:Y:S10]  /*0dc0*/  FENCE.VIEW.ASYNC.S ;  /* 0x00000000000073c6 */ /* 0x000eb40000000000 */
[----:B--2---:R4:W2:Y:S01]  /*0dd0*/  SYNCS.EXCH.64 URZ, [UR8+0x160], UR12 ;  /* 0x0001600c08ff75b2 */ /* 0x0048a20008000100 */
[----:B------:R4:W3:Y:S01]  /*0de0*/  SYNCS.EXCH.64 URZ, [UR8+0x170], UR12 ;  /* 0x0001700c08ff75b2 */ /* 0x0008e20008000100 */
[----:B------:R4:W1:Y:S01]  /*0df0*/  SYNCS.EXCH.64 URZ, [UR8+0x168], UR12 ;  /* 0x0001680c08ff75b2 */ /* 0x0008620008000100 */
[----:B------:R4:W1:Y:S02]  /*0e00*/  SYNCS.EXCH.64 URZ, [UR8+0x178], UR12 ;  /* 0x0001780c08ff75b2 */ /* 0x0008640008000100 */
[----:B----4-:R-:W-:Y:S01]  /*0e10*/  NOP ;  /* 0x0000000000007918 */ /* 0x010fe20000000000 */
.L_x_15:
[----:B------:R-:W-:Y:S01]  /*0e20*/  VOTEU.ALL UP1, P1 ;  /* 0x0000000000ff7886 */ /* 0x000fe20000820000 */
[----:B--2---:R-:W2:Y:S01]  /*0e30*/  LDCU UR8, c[0x0][0x36c] ;  /* 0x00006d80ff0877ac */ /* 0x004ea20008000800 */
[----:B------:R-:W-:Y:S01]  /*0e40*/  NOP ;  /* 0x0000000000007918 */ /* 0x000fe20000000000 */
[----:B------:R-:W-:Y:S01]  /*0e50*/  LOP3.LUT R10, R109, 0x1f, RZ, 0xc0, !PT ;  /* 0x0000001f6d0a7812 */ /* 0x000fe200078ec0ff */
[----:B---3--:R-:W-:Y:S01]  /*0e60*/  UMOV UR12, 0x20 ;  /* 0x00000020000c7882 */ /* 0x008fe20000000000 */
[----:B------:R-:W-:Y:S01]  /*0e70*/  @!UP1 UMOV UR7, 0x400 ;  /* 0x0000040000079882 */ /* 0x000fe20000000000 */
[----:B------:R-:W-:-:S04]  /*0e80*/  @!UP1 UIADD3 UR12, UPT, UPT, -UR12, 0x100000, URZ ;  /* 0x001000000c0c9890 */ /* 0x000fc8000fffe1ff */
[----:B------:R-:W-:Y:S02]  /*0e90*/  @!UP1 USHF.L.U32 UR13, UR12, 0xb, URZ ;  /* 0x0000000b0c0d9899 */ /* 0x000fe400080006ff */
[----:B------:R-:W-:Y:S02]  /*0ea0*/  @!UP1 USHF.L.U32 UR12, UR12, 0x1, URZ ;  /* 0x000000010c0c9899 */ /* 0x000fe400080006ff */
[----:B------:R-:W-:Y:S01]  /*0eb0*/  @!UP1 ULEA UR7, UR37, UR7, 0x18 ;  /* 0x0000000725079291 */ /* 0x000fe2000f8ec0ff */
[----:B------:R-:W-:Y:S01]  /*0ec0*/  VOTEU.ALL UP1, P1 ;  /* 0x0000000000ff7886 */ /* 0x000fe20000820000 */
[----:B------:R-:W-:Y:S01]  /*0ed0*/  UISETP.NE.AND UP4, UPT, UR10, URZ, UPT ;  /* 0x000000ff0a00728c */ /* 0x000fe2000bf85270 */
[----:B------:R-:W3:Y:S09]  /*0ee0*/  FENCE.VIEW.ASYNC.S ;  /* 0x00000000000073c6 */ /* 0x000ef20000000000 */
[----:B---3--:R3:W4:Y:S01]  /*0ef0*/  @!UP1 SYNCS.EXCH.64 URZ, [UR7+0x180], UR12 ;  /* 0x0001800c07ff95b2 */ /* 0x0087220008000100 */
[----:B--2---:R-:W-:-:S09]  /*0f00*/  UISETP.EQ.U32.AND UP1, UPT, UR8, 0x1, UPT ;  /* 0x000000010800788c */ /* 0x004fd2000bf22070 */
[----:B------:R-:W-:Y:S05]  /*0f10*/  BRA.U !UP1, `(.L_x_16) ;  /* 0x0000000109087547 */ /* 0x000fea000b800000 */
[----:B-1--4-:R-:W-:Y:S01]  /*0f20*/  UCGABAR_ARV ;  /* 0x00000000000079c7 */ /* 0x012fe20008000000 */
[----:B------:R-:W-:Y:S05]  /*0f30*/  BRA `(.L_x_17) ;  /* 0x0000000000047947 */ /* 0x000fea0003800000 */
.L_x_16:
[----:B-1--4-:R-:W-:Y:S01]  /*0f40*/  NOP ;  /* 0x0000000000007918 */ /* 0x012fe20000000000 */
.L_x_17:
[----:B------:R-:W1:Y:S01]  /*0f50*/  S2R R11, SR_CTAID.X ;  /* 0x00000000000b7919 */ /* 0x000e620000002500 */
[----:B------:R-:W-:-:S05]  /*0f60*/  CS2R.32 R96, SR_CgaSize ;  /* 0x0000000000607805 */ /* 0x000fca0000008a00 */
[----:B------:R-:W-:-:S05]  /*0f70*/  IMAD R96, R96, -0xa0, RZ ;  /* 0xffffff6060607824 */ /* 0x000fca00078e02ff */
[----:B------:R-:W-:-:S14]  /*0f80*/  R2UR UR8, R96 ;  /* 0x00000000600872ca */ /* 0x000fdc00000e0000 */
[----:B------:R-:W2:Y:S01]  /*0f90*/  LDCU UR8, c[0x0][UR8+0x2b0] ;  /* 0x00005600080877ac */ /* 0x000ea20008000800 */
[----:B------:R-:W-:-:S05]  /*0fa0*/  CS2R.32 R0, SR_CgaSize ;  /* 0x0000000000007805 */ /* 0x000fca0000008a00 */
[----:B------:R-:W-:-:S06]  /*0fb0*/  IMAD R0, R0, -0xa0, RZ ;  /* 0xffffff6000007824 */ /* 0x000fcc00078e02ff */
[----:B------:R-:W4:Y:S01]  /*0fc0*/  LDC R0, c[0x0][R0+0x2a0] ;  /* 0x0000a80000007b82 */ /* 0x000f220000000800 */
[----:B------:R-:W-:Y:S01]  /*0fd0*/  PRMT R8, RZ, 0x7610, R8 ;  /* 0x00007610ff087816 */ /* 0x000fe20000000008 */
[----:B------:R-:W2:Y:S01]  /*0fe0*/  S2R R20, SR_CTAID.Y ;  /* 0x0000000000147919 */ /* 0x000ea20000002600 */
[----:B------:R-:W-:-:S05]  /*0ff0*/  CS2R.32 R96, SR_CgaSize ;  /* 0x0000000000607805 */ /* 0x000fca0000008a00 */
[----:B------:R-:W-:-:S05]  /*1000*/  IMAD R96, R96, -0xa0, RZ ;  /* 0xffffff6060607824 */ /* 0x000fca00078e02ff */
[----:B---3--:R-:W-:-:S14]  /*1010*/  R2UR UR7, R96 ;  /* 0x00000000600772ca */ /* 0x008fdc00000e0000 */
[----:B------:R-:W3:Y:S01]  /*1020*/  LDCU UR7, c[0x0][UR7+0x2b4] ;  /* 0x00005680070777ac */ /* 0x000ee20008000800 */
[----:B------:R-:W-:Y:S01]  /*1030*/  UISETP.NE.AND UP2, UPT, UR10, 0x2, UPT ;  /* 0x000000020a00788c */ /* 0x000fe2000bf45270 */
[----:B------:R-:W2:Y:S01]  /*1040*/  LDC R9, c[0x0][0xb24] ;  /* 0x0002c900ff097b82 */ /* 0x000ea20000000800 */
[----:B------:R-:W-:-:S05]  /*1050*/  CS2R.32 R94, SR_CgaSize ;  /* 0x00000000005e7805 */ /* 0x000fca0000008a00 */
[----:B------:R-:W-:-:S06]  /*1060*/  IMAD R94, R94, -0xa0, RZ ;  /* 0xffffff605e5e7824 */ /* 0x000fcc00078e02ff */
[----:B------:R-:W4:Y:S08]  /*1070*/  LDC R94, c[0x0][R94+0x2a4] ;  /* 0x0000a9005e5e7b82 */ /* 0x000f300000000800 */
[----:B------:R-:W4:Y:S01]  /*1080*/  LDC R40, c[0x0][0xb24] ;  /* 0x0002c900ff287b82 */ /* 0x000f220000000800 */
[----:B-1----:R-:W-:Y:S01]  /*1090*/  I2FP.F32.U32 R4, R11 ;  /* 0x0000000b00047245 */ /* 0x002fe20000201000 */
[----:B------:R-:W-:-:S06]  /*10a0*/  IMAD.MOV.U32 R21, RZ, RZ, R11 ;  /* 0x000000ffff157224 */ /* 0x000fcc00078e000b */
[----:B------:R-:W1:Y:S01]  /*10b0*/  S2UR UR36, SR_CTAID.Z ;  /* 0x00000000002479c3 */ /* 0x000e620000002700 */
[----:B--2---:R-:W-:Y:S02]  /*10c0*/  ISETP.GE.AND P0, PT, R9, 0x1, PT ;  /* 0x000000010900780c */ /* 0x004fe40003f06270 */
[----:B------:R-:W-:Y:S01]  /*10d0*/  I2FP.F32.U32 R2, R20 ;  /* 0x0000001400027245 */ /* 0x000fe20000201000 */
[----:B------:R-:W-:-:S04]  /*10e0*/  FMUL R4, R4, UR8 ;  /* 0x0000000804047c20 */ /* 0x000fc80008400000 */
[----:B---3--:R-:W-:Y:S01]  /*10f0*/  FMUL R2, R2, UR7 ;  /* 0x0000000702027c20 */ /* 0x008fe20008400000 */
[----:B------:R-:W2:Y:S01]  /*1100*/  F2I.U32.TRUNC.NTZ R96, R4 ;  /* 0x0000000400607305 */ /* 0x000ea2000020f000 */
[----:B------:R-:W3:Y:S07]  /*1110*/  LDCU UR7, c[0x0][0xb30] ;  /* 0x00016600ff0777ac */ /* 0x000eee0008000800 */
[----:B------:R-:W1:Y:S01]  /*1120*/  F2I.U32.TRUNC.NTZ R3, R2 ;  /* 0x0000000200037305 */ /* 0x000e62000020f000 */
[----:B--2---:R-:W-:-:S04]  /*1130*/  IMAD.MOV R96, RZ, RZ, -R96 ;  /* 0x000000ffff607224 */ /* 0x004fc800078e0a60 */
[----:B----4-:R-:W-:Y:S01]  /*1140*/  IMAD R96, R0, R96, R11 ;  /* 0x0000006000607224 */ /* 0x010fe200078e020b */
[----:B------:R-:W-:Y:S01]  /*1150*/  PRMT R0, RZ, 0x7610, R0 ;  /* 0x00007610ff007816 */ /* 0x000fe20000000000 */
[----:B---3--:R-:W-:Y:S01]  /*1160*/  UISETP.NE.AND UP3, UPT, UR7, 0x1, UPT ;  /* 0x000000010700788c */ /* 0x008fe2000bf65270 */
[----:B-1----:R-:W-:-:S05]  /*1170*/  IADD3 R3, PT, PT, -R3, RZ, RZ ;  /* 0x000000ff03037210 */ /* 0x002fca0007ffe1ff */
[----:B------:R-:W-:Y:S01]  /*1180*/  IMAD R94, R94, R3, R20 ;  /* 0x000000035e5e7224 */ /* 0x000fe200078e0214 */
[----:B------:R-:W-:Y:S06]  /*1190*/  BRA.U UP4, `(.L_x_18) ;  /* 0x0000000104247547 */ /* 0x000fec000b800000 */
[----:B------:R-:W-:Y:S01]  /*11a0*/  ISETP.NE.AND P1, PT, R94, RZ, PT ;  /* 0x000000ff5e00720c */ /* 0x000fe20003f25270 */
[----:B------:R-:W-:Y:S01]  /*11b0*/  IMAD.MOV.U32 R0, RZ, RZ, 0x3 ;  /* 0x00000003ff007424 */ /* 0x000fe200078e00ff */
[C---:B------:R-:W-:Y:S02]  /*11c0*/  LOP3.LUT R3, R96.reuse, 0xfffffffe, RZ, 0xc0, !PT ;  /* 0xfffffffe60037812 */ /* 0x040fe400078ec0ff */
[----:B------:R-:W-:Y:S02]  /*11d0*/  ISETP.LT.U32.OR P1, PT, R96, 0x2, !P1 ;  /* 0x000000026000780c */ /* 0x000fe40004f21470 */
[----:B------:R-:W-:Y:S02]  /*11e0*/  SHF.L.U32 R0, R0, R3, RZ ;  /* 0x0000000300007219 */ /* 0x000fe400000006ff */
[----:B------:R-:W-:Y:S02]  /*11f0*/  SEL R5, RZ, 0x1, !P1 ;  /* 0x00000001ff057807 */ /* 0x000fe40004800000 */
[----:B------:R-:W-:-:S05]  /*1200*/  SEL R2, RZ, 0x2, !P1 ;  /* 0x00000002ff027807 */ /* 0x000fca0004800000 */
[----:B------:R-:W-:-:S05]  /*1210*/  IMAD.IADD R2, R5, 0x1, R2 ;  /* 0x0000000105027824 */ /* 0x000fca00078e0202 */
[----:B------:R-:W-:Y:S02]  /*1220*/  PRMT R8, R2, 0x7610, R8 ;  /* 0x0000761002087816 */ /* 0x000fe40000000008 */
.L_x_18:
[----:B------:R-:W-:Y:S05]  /*1230*/  @!P0 BRA `(.L_x_19) ;  /* 0x0000000000b88947 */ /* 0x000fea0003800000 */
[----:B------:R-:W1:Y:S01]  /*1240*/  LDC.64 R4, c[0x0][0xb18] ;  /* 0x0002c600ff047b82 */ /* 0x000e620000000a00 */
[----:B------:R-:W-:-:S07]  /*1250*/  ISETP.NE.AND P0, PT, R9, 0x1, PT ;  /* 0x000000010900780c */ /* 0x000fce0003f05270 */
[----:B------:R-:W2:Y:S08]  /*1260*/  LDC R14, c[0x0][0xb0c] ;  /* 0x0002c300ff0e7b82 */ /* 0x000eb00000000800 */
[----:B------:R-:W3:Y:S08]  /*1270*/  LDC R13, c[0x0][0x370] ;  /* 0x0000dc00ff0d7b82 */ /* 0x000ef00000000800 */
[----:B------:R-:W4:Y:S01]  /*1280*/  LDC R16, c[0x0][0x374] ;  /* 0x0000dd00ff107b82 */ /* 0x000f220000000800 */
[----:B-1----:R-:W-:-:S07]  /*1290*/  ISETP.NE.AND P1, PT, R4, 0x1, PT ;  /* 0x000000010400780c */ /* 0x002fce0003f25270 */
[----:B------:R-:W3:Y:S01]  /*12a0*/  LDC.64 R6, c[0x0][0xb10] ;  /* 0x0002c400ff067b82 */ /* 0x000ee20000000a00 */
[----:B--2---:R-:W-:-:S07]  /*12b0*/  ISETP.NE.AND P2, PT, R14, 0x1, PT ;  /* 0x000000010e00780c */ /* 0x004fce0003f45270 */
[----:B------:R-:W1:Y:S08]  /*12c0*/  LDC R12, c[0x0][0xb20] ;  /* 0x0002c800ff0c7b82 */ /* 0x000e700000000800 */
[----:B------:R-:W2:Y:S01]  /*12d0*/  LDC.64 R2, c[0x0][0xb28] ;  /* 0x0002ca00ff027b82 */ /* 0x000ea20000000a00 */
[----:B----4-:R-:W-:-:S04]  /*12e0*/  IMAD.HI.U32 R15, R16, R5, RZ ;  /* 0x00000005100f7227 */ /* 0x010fc800078e00ff */
[----:B------:R-:W-:-:S04]  /*12f0*/  IMAD.HI.U32 R5, R20, R5, RZ ;  /* 0x0000000514057227 */ /* 0x000fc800078e00ff */
[----:B---3--:R-:W-:-:S04]  /*1300*/  IMAD.HI.U32 R18, R13, R6, RZ ;  /* 0x000000060d127227 */ /* 0x008fc800078e00ff */
[C---:B------:R-:W-:Y:S01]  /*1310*/  IMAD.HI.U32 R22, R11.reuse, R6, RZ ;  /* 0x000000060b167227 */ /* 0x040fe200078e00ff */
[-C--:B------:R-:W-:Y:S02]  /*1320*/  @P2 SHF.R.U32.HI R13, RZ, R7.reuse, R18 ;  /* 0x00000007ff0d2219 */ /* 0x080fe40000011612 */
[-C--:B-1----:R-:W-:Y:S02]  /*1330*/  @P1 SHF.R.U32.HI R16, RZ, R12.reuse, R15 ;  /* 0x0000000cff101219 */ /* 0x082fe4000001160f */
[----:B------:R-:W-:Y:S02]  /*1340*/  SHF.R.U32.HI R5, RZ, R12, R5 ;  /* 0x0000000cff057219 */ /* 0x000fe40000011605 */
[----:B------:R-:W-:Y:S02]  /*1350*/  SHF.R.U32.HI R22, RZ, R7, R22 ;  /* 0x00000007ff167219 */ /* 0x000fe40000011616 */
[----:B------:R-:W-:Y:S01]  /*1360*/  SEL R5, R20, R5, !P1 ;  /* 0x0000000514057207 */ /* 0x000fe20004800000 */
[----:B--2---:R-:W-:Y:S01]  /*1370*/  IMAD.HI.U32 R18, R16, R2, RZ ;  /* 0x0000000210127227 */ /* 0x004fe200078e00ff */
[----:B------:R-:W-:-:S02]  /*1380*/  SEL R21, R11, R22, !P2 ;  /* 0x000000160b157207 */ /* 0x000fc40005000000 */
[----:B------:R-:W-:Y:S01]  /*1390*/  IADD3 R7, PT, PT, -R5, RZ, RZ ;  /* 0x000000ff05077210 */ /* 0x000fe20007ffe1ff */
[----:B------:R-:W-:Y:S01]  /*13a0*/  IMAD.HI.U32 R6, R13, R2, RZ ;  /* 0x000000020d067227 */ /* 0x000fe200078e00ff */
[----:B------:R-:W-:-:S03]  /*13b0*/  @P0 SHF.R.U32.HI R16, RZ, R3, R18 ;  /* 0x00000003ff100219 */ /* 0x000fc60000011612 */
[----:B------:R-:W-:Y:S01]  /*13c0*/  IMAD R7, R4, R7, R20 ;  /* 0x0000000704077224 */ /* 0x000fe200078e0214 */
[----:B------:R-:W-:Y:S01]  /*13d0*/  @P0 SHF.R.U32.HI R13, RZ, R3, R6 ;  /* 0x00000003ff0d0219 */ /* 0x000fe20000011606 */
[----:B------:R-:W-:-:S04]  /*13e0*/  IMAD R16, R16, R9, RZ ;  /* 0x0000000910107224 */ /* 0x000fc800078e02ff */
[----:B------:R-:W-:Y:S01]  /*13f0*/  IMAD R6, R13, R9, RZ ;  /* 0x000000090d067224 */ /* 0x000fe200078e02ff */
[----:B------:R-:W-:-:S04]  /*1400*/  ISETP.GE.AND P1, PT, R5, R16, PT ;  /* 0x000000100500720c */ /* 0x000fc80003f26270 */
[----:B------:R-:W-:Y:S01]  /*1410*/  ISETP.GE.OR P1, PT, R21, R6, P1 ;  /* 0x000000061500720c */ /* 0x000fe20000f26670 */
[----:B------:R-:W-:-:S05]  /*1420*/  IMAD.HI.U32 R6, R5, R2, RZ ;  /* 0x0000000205067227 */ /* 0x000fca00078e00ff */
[----:B------:R-:W-:-:S04]  /*1430*/  SHF.R.U32.HI R6, RZ, R3, R6 ;  /* 0x00000003ff067219 */ /* 0x000fc80000011606 */
[----:B------:R-:W-:-:S03]  /*1440*/  SEL R6, R5, R6, !P0 ;  /* 0x0000000605067207 */ /* 0x000fc60004000000 */
[----:B------:R-:W-:Y:S01]  /*1450*/  @!P1 IMAD.HI.U32 R12, R21, R2, RZ ;  /* 0x00000002150c9227 */ /* 0x000fe200078e00ff */
[----:B------:R-:W-:-:S04]  /*1460*/  IADD3 R2, PT, PT, -R6, RZ, RZ ;  /* 0x000000ff06027210 */ /* 0x000fc80007ffe1ff */
[----:B------:R-:W-:Y:S01]  /*1470*/  @!P1 SHF.R.U32.HI R12, RZ, R3, R12 ;  /* 0x00000003ff0c9219 */ /* 0x000fe2000001160c */
[----:B------:R-:W-:-:S03]  /*1480*/  IMAD R2, R9, R2, R5 ;  /* 0x0000000209027224 */ /* 0x000fc600078e0205 */
[----:B------:R-:W-:-:S05]  /*1490*/  @!P1 SEL R3, R21, R12, !P0 ;  /* 0x0000000c15039207 */ /* 0x000fca0004000000 */
[--C-:B------:R-:W-:Y:S02]  /*14a0*/  @!P1 IMAD.IADD R6, R6, 0x1, -R3.reuse ;  /* 0x0000000106069824 */ /* 0x100fe400078e0a03 */
[----:B------:R-:W-:Y:S01]  /*14b0*/  @!P1 IMAD R3, R2, R13, R3 ;  /* 0x0000000d02039224 */ /* 0x000fe200078e0203 */
[----:B------:R-:W-:Y:S01]  /*14c0*/  IADD3 R2, PT, PT, -R21, RZ, RZ ;  /* 0x000000ff15027210 */ /* 0x000fe20007ffe1ff */
[----:B------:R-:W-:Y:S02]  /*14d0*/  @!P1 IMAD R5, R6, R9, R21 ;  /* 0x0000000906059224 */ /* 0x000fe400078e0215 */
[----:B------:R-:W-:Y:S02]  /*14e0*/  @!P1 IMAD.MOV.U32 R21, RZ, RZ, R3 ;  /* 0x000000ffff159224 */ /* 0x000fe400078e0003 */
[----:B------:R-:W-:Y:S02]  /*14f0*/  IMAD R2, R14, R2, R11 ;  /* 0x000000020e027224 */ /* 0x000fe400078e020b */
[----:B------:R-:W-:-:S02]  /*1500*/  IMAD R20, R5, R4, R7 ;  /* 0x0000000405147224 */ /* 0x000fc400078e0207 */
[----:B------:R-:W-:Y:S02]  /*1510*/  IMAD R21, R21, R14, R2 ;  /* 0x0000000e15157224 */ /* 0x000fe400078e0202 */
.L_x_19:
[----:B------:R-:W-:Y:S05]  /*1520*/  BRA.U UP3, `(.L_x_20) ;  /* 0x0000000103407547 */ /* 0x000fea000b800000 */
[----:B------:R-:W1:Y:S08]  /*1530*/  LDC.64 R4, c[0x0][0xb10] ;  /* 0x0002c400ff047b82 */ /* 0x000e700000000a00 */
[----:B------:R-:W2:Y:S08]  /*1540*/  LDC.64 R2, c[0x0][0xb18] ;  /* 0x0002c600ff027b82 */ /* 0x000eb00000000a00 */
[----:B------:R-:W3:Y:S08]  /*1550*/  LDC R6, c[0x0][0xb20] ;  /* 0x0002c800ff067b82 */ /* 0x000ef00000000800 */
[----:B------:R-:W4:Y:S01]  /*1560*/  LDC R12, c[0x0][0xb0c] ;  /* 0x0002c300ff0c7b82 */ /* 0x000f220000000800 */
[----:B-1----:R-:W-:-:S05]  /*1570*/  IMAD.HI.U32 R4, R21, R4, RZ ;  /* 0x0000000415047227 */ /* 0x002fca00078e00ff */
[----:B------:R-:W-:Y:S01]  /*1580*/  SHF.R.U32.HI R4, RZ, R5, R4 ;  /* 0x00000005ff047219 */ /* 0x000fe20000011604 */
[----:B--2---:R-:W-:Y:S01]  /*1590*/  IMAD.HI.U32 R3, R20, R3, RZ ;  /* 0x0000000314037227 */ /* 0x004fe200078e00ff */
[----:B------:R-:W-:-:S04]  /*15a0*/  ISETP.NE.AND P0, PT, R2, 0x1, PT ;  /* 0x000000010200780c */ /* 0x000fc80003f05270 */
[----:B---3--:R-:W-:-:S04]  /*15b0*/  SHF.R.U32.HI R3, RZ, R6, R3 ;  /* 0x00000006ff037219 */ /* 0x008fc80000011603 */
[----:B------:R-:W-:Y:S02]  /*15c0*/  SEL R3, R20, R3, !P0 ;  /* 0x0000000314037207 */ /* 0x000fe40004000000 */
[----:B----4-:R-:W-:-:S04]  /*15d0*/  ISETP.NE.AND P1, PT, R12, 0x1, PT ;  /* 0x000000010c00780c */ /* 0x010fc80003f25270 */
[----:B------:R-:W-:-:S05]  /*15e0*/  SEL R6, R21, R4, !P1 ;  /* 0x0000000415067207 */ /* 0x000fca0004800000 */
[----:B------:R-:W-:Y:S02]  /*15f0*/  IMAD.IADD R4, R3, 0x1, -R6 ;  /* 0x0000000103047824 */ /* 0x000fe400078e0a06 */
[----:B------:R-:W-:Y:S02]  /*1600*/  IMAD.IADD R3, R6, 0x1, -R3 ;  /* 0x0000000106037824 */ /* 0x000fe400078e0a03 */
[----:B------:R-:W-:Y:S02]  /*1610*/  IMAD R21, R4, R12, R21 ;  /* 0x0000000c04157224 */ /* 0x000fe400078e0215 */
[----:B------:R-:W-:Y:S02]  /*1620*/  IMAD R20, R3, R2, R20 ;  /* 0x0000000203147224 */ /* 0x000fe400078e0214 */
.L_x_20:
[----:B------:R-:W-:Y:S05]  /*1630*/  BRA.U !UP1, `(.L_x_21) ;  /* 0x00000001090c7547 */ /* 0x000fea000b800000 */
[----:B------:R-:W-:Y:S01]  /*1640*/  UCGABAR_WAIT ;  /* 0x0000000000007dc7 */ /* 0x000fe20008000000 */
[----:B------:R-:W-:Y:S01]  /*1650*/  CCTL.IVALL ;  /* 0x00000000ff00798f */ /* 0x000fe20002000000 */
[----:B------:R-:W-:Y:S05]  /*1660*/  BRA `(.L_x_22) ;  /* 0x0000000000047947 */ /* 0x000fea0003800000 */
.L_x_21:
[----:B------:R-:W-:Y:S06]  /*1670*/  BAR.SYNC.DEFER_BLOCKING 0x0 ;  /* 0x0000000000007b1d */ /* 0x000fec0000010000 */
.L_x_22:
[----:B------:R-:W-:Y:S05]  /*1680*/  BRA.U UP2, `(.L_x_23) ;  /* 0x0000001502ec7547 */ /* 0x000fea000b800000 */
[----:B------:R-:W1:Y:S01]  /*1690*/  LDCU UR4, c[0x0][0x38c] ;  /* 0x00007180ff0477ac */ /* 0x000e620008000800 */
[----:B------:R-:W2:Y:S01]  /*16a0*/  LDC R9, c[0x0][0x370] ;  /* 0x0000dc00ff097b82 */ /* 0x000ea20000000800 */
[----:B------:R-:W-:Y:S01]  /*16b0*/  IMAD.SHL.U32 R16, R11, 0x40, RZ ;  /* 0x000000400b107824 */ /* 0x000fe200078e00ff */
[----:B------:R-:W-:Y:S01]  /*16c0*/  PLOP3.LUT P1, PT, PT, PT, UP5, 0x80, 0x8 ;  /* 0x000000000008781c */ /* 0x000fe20003f2f058 */
[----:B------:R-:W-:Y:S01]  /*16d0*/  HFMA2 R12, -RZ, RZ, 0, 0 ;  /* 0x00000000ff0c7431 */ /* 0x000fe200000001ff */
[----:B------:R-:W-:Y:S01]  /*16e0*/  UISETP.NE.AND UP1, UPT, UR10, URZ, UPT ;  /* 0x000000ff0a00728c */ /* 0x000fe2000bf25270 */
[----:B------:R-:W-:Y:S01]  /*16f0*/  ISETP.NE.AND P4, PT, R10, RZ, P5 ;  /* 0x000000ff0a00720c */ /* 0x000fe20002f85270 */
[----:B------:R-:W-:Y:S01]  /*1700*/  IMAD.MOV.U32 R15, RZ, RZ, 0x1 ;  /* 0x00000001ff0f7424 */ /* 0x000fe200078e00ff */
[----:B------:R-:W-:Y:S01]  /*1710*/  PLOP3.LUT P1, PT, P1, PT, PT, 0x8, 0x80 ;  /* 0x000000000080781c */ /* 0x000fe20000f2e170 */
[----:B------:R-:W3:Y:S01]  /*1720*/  LDC R0, c[0x0][0x374] ;  /* 0x0000dd00ff007b82 */ /* 0x000ee20000000800 */
[----:B------:R-:W-:Y:S01]  /*1730*/  IMAD.MOV.U32 R14, RZ, RZ, RZ ;  /* 0x000000ffff0e7224 */ /* 0x000fe200078e00ff */
[----:B------:R-:W-:Y:S01]  /*1740*/  MOV R8, 0x1 ;  /* 0x0000000100087802 */ /* 0x000fe20000000f00 */
[----:B------:R-:W-:Y:S01]  /*1750*/  IMAD.MOV.U32 R10, RZ, RZ, RZ ;  /* 0x000000ffff0a7224 */ /* 0x000fe200078e00ff */
[----:B------:R-:W-:Y:S01]  /*1760*/  LOP3.LUT R16, R16, 0x40, RZ, 0xc0, !PT ;  /* 0x0000004010107812 */ /* 0x000fe200078ec0ff */
[----:B------:R-:W4:Y:S01]  /*1770*/  LDCU.64 UR14, c[0x0][0x348] ;  /* 0x00006900ff0e77ac */ /* 0x000f220008000a00 */
[----:B-1----:R-:W-:-:S02]  /*1780*/  UIADD3 UR5, UPT, UPT, UR4, 0x7f, URZ ;  /* 0x0000007f04057890 */ /* 0x002fc4000fffe0ff */
[----:B------:R-:W-:Y:S02]  /*1790*/  USEL UR22, UR6, 0x2, UP1 ;  /* 0x0000000206167887 */ /* 0x000fe40008800000 */
[----:B------:R-:W-:Y:S01]  /*17a0*/  USHF.R.S32.HI UR7, URZ, 0x1f, UR5 ;  /* 0x0000001fff077899 */ /* 0x000fe20008011405 */
[----:B------:R-:W-:-:S03]  /*17b0*/  UMOV UR23, URZ ;  /* 0x000000ff00177c82 */ /* 0x000fc60008000000 */
[----:B------:R-:W-:Y:S02]  /*17c0*/  ULEA.HI UR7, UR7, UR5, URZ, 0x7 ;  /* 0x0000000507077291 */ /* 0x000fe4000f8f38ff */
[----:B------:R-:W-:Y:S02]  /*17d0*/  UIADD3 UR5, UPT, UPT, UR4, -0x1, URZ ;  /* 0xffffffff04057890 */ /* 0x000fe4000fffe0ff */
[----:B------:R-:W-:Y:S02]  /*17e0*/  USHF.R.S32.HI UR7, URZ, 0x7, UR7 ;  /* 0x00000007ff077899 */ /* 0x000fe40008011407 */
[----:B------:R-:W-:Y:S02]  /*17f0*/  UISETP.GE.U32.AND UP2, UPT, UR5, -0xff, UPT ;  /* 0xffffff010500788c */ /* 0x000fe4000bf46070 */
[----:B------:R-:W-:Y:S02]  /*1800*/  UISETP.LT.U32.AND UP0, UPT, UR7, 0xd, UPT ;  /* 0x0000000d0700788c */ /* 0x000fe4000bf01070 */
[----:B------:R-:W-:-:S02]  /*1810*/  UIADD3 UR4, UPT, UPT, UR4, 0xfe, URZ ;  /* 0x000000fe04047890 */ /* 0x000fc4000fffe0ff */
[----:B------:R-:W-:-:S04]  /*1820*/  USEL UR5, UR7, 0xd, UP0 ;  /* 0x0000000d07057887 */ /* 0x000fc80008000000 */
[----:B------:R-:W-:Y:S02]  /*1830*/  UIADD3 UR21, UPT, UPT, UR5, -0x1, URZ ;  /* 0xffffffff05157890 */ /* 0x000fe4000fffe0ff */
[----:B------:R-:W-:Y:S02]  /*1840*/  @UP2 UIADD3 UR21, UPT, UPT, UR5, URZ, URZ ;  /* 0x000000ff05152290 */ /* 0x000fe4000fffe0ff */
[----:B------:R-:W-:Y:S02]  /*1850*/  UIADD3 UR24, UPT, UPT, UR7, -UR5, URZ ;  /* 0x8000000507187290 */ /* 0x000fe4000fffe0ff */
[----:B------:R-:W-:Y:S02]  /*1860*/  UIADD3 UR13, UPT, UPT, UR21, 0x1, URZ ;  /* 0x00000001150d7890 */ /* 0x000fe4000fffe0ff */
[----:B--2-4-:R-:W-:-:S12]  /*1870*/  UIADD3 UR21, UPT, UPT, -UR21, URZ, URZ ;  /* 0x000000ff15157290 */ /* 0x014fd8000fffe1ff */
.L_x_43:
[----:B------:R-:W-:Y:S01]  /*1880*/  UISETP.NE.AND UP0, UPT, UR37, URZ, UPT ;  /* 0x000000ff2500728c */ /* 0x000fe2000bf05270 */
[----:B------:R-:W1:Y:S08]  /*1890*/  S2UR UR37, SR_CgaCtaId ;  /* 0x00000000002579c3 */ /* 0x000e700000008800 */
[----:B------:R-:W-:Y:S05]  /*18a0*/  BRA.U UP0, `(.L_x_24) ;  /* 0x0000000100347547 */ /* 0x000fea000b800000 */
[----:B------:R-:W2:Y:S01]  /*18b0*/  S2R R2, SR_CgaCtaId ;  /* 0x0000000000027919 */ /* 0x000ea20000008800 */
[----:B------:R-:W-:-:S04]  /*18c0*/  MOV R3, 0x400 ;  /* 0x0000040000037802 */ /* 0x000fc80000000f00 */
[----:B--2---:R-:W-:Y:S02]  /*18d0*/  LEA R3, R2, R3, 0x18 ;  /* 0x0000000302037211 */ /* 0x004fe400078ec0ff */
[----:B------:R-:W-:-:S03]  /*18e0*/  SHF.L.U32 R2, R8, 0x1f, RZ ;  /* 0x0000001f08027819 */ /* 0x000fc600000006ff */
[----:B------:R-:W-:-:S04]  /*18f0*/  IMAD R3, R10, 0x8, R3 ;  /* 0x000000080a037824 */ /* 0x000fc800078e0203 */
[----:B------:R-:W2:Y:S02]  /*1900*/  SYNCS.PHASECHK.TRANS64.TRYWAIT P0, [R3+URZ+0x170], R2 ;  /* 0x00017002030075a7 */ /* 0x000ea400080011ff */
[----:B--2---:R-:W-:Y:S05]  /*1910*/  @!P0 BRA `(.L_x_25) ;  /* 0x0000006400c88947 */ /* 0x004fea0003800000 */
.L_x_133:
[----:B------:R-:W-:Y:S01]  /*1920*/  VIADD R10, R10, 0x1 ;  /* 0x000000010a0a7836 */ /* 0x000fe20000000000 */
[----:B------:R2:W-:Y:S04]  /*1930*/  SYNCS.ARRIVE.TRANS64.A1T0 RZ, [R3+URZ+0x160], RZ ;  /* 0x000160ff03ff79a7 */ /* 0x0005e800081000ff */
[----:B------:R-:W-:-:S04]  /*1940*/  ISETP.NE.AND P0, PT, R10, 0x2, PT ;  /* 0x000000020a00780c */ /* 0x000fc80003f05270 */
[----:B------:R-:W-:Y:S02]  /*1950*/  SEL R10, R10, RZ, P0 ;  /* 0x000000ff0a0a7207 */ /* 0x000fe40000000000 */
[----:B--2---:R-:W-:-:S04]  /*1960*/  SEL R3, RZ, 0x1, P0 ;  /* 0x00000001ff037807 */ /* 0x004fc80000000000 */
[----:B------:R-:W-:-:S07]  /*1970*/  LOP3.LUT R8, R8, R3, RZ, 0x3c, !PT ;  /* 0x0000000308087212 */ /* 0x000fce00078e3cff */
.L_x_24:
[----:B------:R-:W-:Y:S01]  /*1980*/  UMOV UR6, 0x400 ;  /* 0x0000040000067882 */ /* 0x000fe20000000000 */
[----:B------:R-:W-:Y:S01]  /*1990*/  LEA.HI R3, R21, R21, RZ, 0x1 ;  /* 0x0000001515037211 */ /* 0x000fe200078f08ff */
[----:B-1----:R-:W-:Y:S01]  /*19a0*/  ULEA UR6, UR37, UR6, 0x18 ;  /* 0x0000000625067291 */ /* 0x002fe2000f8ec0ff */
[----:B------:R-:W-:Y:S01]  /*19b0*/  SHF.L.U32 R2, R15, 0x1f, RZ ;  /* 0x0000001f0f027819 */ /* 0x000fe200000006ff */
[----:B------:R-:W-:Y:S01]  /*19c0*/  UISETP.GE.U32.AND UP0, UPT, UR4, 0xff, UPT ;  /* 0x000000ff0400788c */ /* 0x000fe2000bf06070 */
[C---:B------:R-:W-:Y:S01]  /*19d0*/  R2UR UR9, R16.reuse ;  /* 0x00000000100972ca */ /* 0x040fe200000e0000 */
[----:B------:R-:W-:Y:S01]  /*19e0*/  ULEA UR8, UR23, UR6, 0x3 ;  /* 0x0000000617087291 */ /* 0x000fe2000f8e18ff */
[----:B------:R-:W-:Y:S01]  /*19f0*/  IMAD.SHL.U32 R3, R3, 0x40, RZ ;  /* 0x0000004003037824 */ /* 0x000fe200078e00ff */
[----:B------:R-:W-:Y:S01]  /*1a00*/  R2UR UR11, R16 ;  /* 0x00000000100b72ca */ /* 0x000fe200000e0000 */
[----:B------:R-:W-:-:S03]  /*1a10*/  UMOV UR25, URZ ;  /* 0x000000ff00197c82 */ /* 0x000fc60008000000 */
[----:B------:R-:W-:-:S03]  /*1a20*/  R2UR UR35, R3 ;  /* 0x00000000032372ca */ /* 0x000fc600000e0000 */
[----:B------:R1:W2:Y:S01]  /*1a30*/  SYNCS.PHASECHK.TRANS64.TRYWAIT P0, [UR8+0x68], R2 ;  /* 0x00006802ff0075a7 */ /* 0x0002a20008001108 */
[----:B------:R-:W-:-:S09]  /*1a40*/  R2UR UR8, R20 ;  /* 0x00000000140872ca */ /* 0x000fd200000e0000 */
[----:B------:R-:W-:-:S04]  /*1a50*/  ULOP3.LUT UR35, UR9, 0xffffff80, UR35, 0xf8, !UPT ;  /* 0xffffff8009237892 */ /* 0x000fc8000f8ef823 */
[----:B------:R-:W-:Y:S01]  /*1a60*/  ULEA UR11, UR8, UR11, 0x7 ;  /* 0x0000000b080b7291 */ /* 0x000fe2000f8e38ff */
[----:B------:R-:W-:Y:S11]  /*1a70*/  BRA.U !UP0, `(.L_x_26) ;  /* 0x0000000108bc7547 */ /* 0x000ff6000b800000 */
[----:B------:R-:W-:Y:S01]  /*1a80*/  UMOV UR16, UR21 ;  /* 0x0000001500107c82 */ /* 0x000fe20008000000 */
[----:B------:R-:W-:Y:S01]  /*1a90*/  UMOV UR17, UR23 ;  /* 0x0000001700117c82 */ /* 0x000fe20008000000 */
[----:B------:R-:W-:-:S05]  /*1aa0*/  UMOV UR34, URZ ;  /* 0x000000ff00227c82 */ /* 0x000fca0008000000 */
.L_x_32:
[----:B------:R-:W-:Y:S01]  /*1ab0*/  ULEA UR33, UR17, UR6, 0x3 ;  /* 0x0000000611217291 */ /* 0x000fe2000f8e18ff */
[----:B------:R-:W-:Y:S01]  /*1ac0*/  @P5 MOV R3, 0x8000 ;  /* 0x0000800000035802 */ /* 0x000fe20000000f00 */
[----:B-12-4-:R-:W-:Y:S10]  /*1ad0*/  @P0 BRA `(.L_x_27) ;  /* 0x00000000000c0947 */ /* 0x016ff40003800000 */
[----:B------:R-:W-:-:S04]  /*1ae0*/  SHF.L.U32 R5, R15, 0x1f, RZ ;  /* 0x0000001f0f057819 */ /* 0x000fc800000006ff */
[----:B------:R-:W2:Y:S02]  /*1af0*/  SYNCS.PHASECHK.TRANS64.TRYWAIT P0, [UR33+0x68], R5 ;  /* 0x00006805ff0075a7 */ /* 0x000ea40008001121 */
[----:B--2---:R-:W-:Y:S05]  /*1b00*/  @!P0 BRA `(.L_x_28) ;  /* 0x0000006400608947 */ /* 0x004fea0003800000 */
.L_x_27:
[----:B------:R2:W-:Y:S01]  /*1b10*/  @P5 SYNCS.ARRIVE.TRANS64 RZ, [UR33], R3 ;  /* 0x00000003ffff59a7 */ /* 0x0005e20008000021 */
[----:B------:R-:W-:Y:S02]  /*1b20*/  ULOP3.LUT UR8, UR22, 0x2, URZ, 0xfc, !UPT ;  /* 0x0000000216087892 */ /* 0x000fe4000f8efcff */
[----:B------:R-:W-:Y:S02]  /*1b30*/  UIADD3 UR16, UPT, UPT, UR16, 0x1, URZ ;  /* 0x0000000110107890 */ /* 0x000fe4000fffe0ff */
[----:B------:R-:W-:Y:S02]  /*1b40*/  UISETP.NE.AND UP0, UPT, UR8, 0x2, UPT ;  /* 0x000000020800788c */ /* 0x000fe4000bf05270 */
[----:B------:R-:W-:-:S07]  /*1b50*/  UISETP.NE.AND UP2, UPT, UR16, 0x1, UPT ;  /* 0x000000011000788c */ /* 0x000fce000bf45270 */
[----:B------:R-:W-:Y:S05]  /*1b60*/  BRA.U UP0, `(.L_x_29) ;  /* 0x0000000100047547 */ /* 0x000fea000b800000 */
[----:B------:R-:W-:Y:S05]  /*1b70*/  BPT.TRAP 0x1 ;  /* 0x000000040000795c */ /* 0x000fea0000300000 */
.L_x_29:
[----:B------:R-:W-:Y:S04]  /*1b80*/  BSSY.RECONVERGENT B0, `(.L_x_30) ;  /* 0x0000003000007945 */ /* 0x000fe80003800200 */
[----:B------:R-:W-:Y:S05]  /*1b90*/  @!P4 BRA `(.L_x_31) ;  /* 0x000000000004c947 */ /* 0x000fea0003800000 */
[----:B------:R-:W-:Y:S05]  /*1ba0*/  BPT.TRAP 0x1 ;  /* 0x000000040000795c */ /* 0x000fea0000300000 */
.L_x_31:
[----:B------:R-:W-:Y:S05]  /*1bb0*/  BSYNC.RECONVERGENT B0 ;  /* 0x0000000000007941 */ /* 0x000fea0003800200 */
.L_x_30:
[----:B------:R-:W-:Y:S02]  /*1bc0*/  UIADD3 UR23, UPT, UPT, UR17, 0x1, URZ ;  /* 0x0000000111177890 */ /* 0x000fe4000fffe0ff */
[----:B------:R-:W-:Y:S02]  /*1bd0*/  UIADD3 UR28, UP1, UPT, UR14, 0x80, URZ ;  /* 0x000000800e1c7890 */ /* 0x000fe4000ff3e0ff */
[----:B------:R-:W-:Y:S02]  /*1be0*/  UISETP.NE.AND UP0, UPT, UR23, 0xd, UPT ;  /* 0x0000000d1700788c */ /* 0x000fe4000bf05270 */
[----:B------:R-:W-:Y:S02]  /*1bf0*/  ULOP3.LUT UR33, UR33, 0xfefffff8, URZ, 0xc0, !UPT ;  /* 0xfefffff821217892 */ /* 0x000fe4000f8ec0ff */
[----:B------:R-:W-:Y:S02]  /*1c00*/  USEL UR9, URZ, 0x1, UP0 ;  /* 0x00000001ff097887 */ /* 0x000fe40008000000 */
[----:B------:R-:W-:-:S02]  /*1c10*/  USEL UR23, UR23, URZ, UP0 ;  /* 0x000000ff17177287 */ /* 0x000fc40008000000 */
[----:B------:R-:W-:Y:S02]  /*1c20*/  UIADD3 UR26, UP0, UPT, UR14, 0x180, URZ ;  /* 0x000001800e1a7890 */ /* 0x000fe4000ff1e0ff */
[----:B------:R-:W-:Y:S01]  /*1c30*/  ULEA UR8, UR23, UR6, 0x3 ;  /* 0x0000000617087291 */ /* 0x000fe2000f8e18ff */
[----:B------:R-:W-:Y:S01]  /*1c40*/  LOP3.LUT R15, R15, UR9, RZ, 0x3c, !PT ;  /* 0x000000090f0f7c12 */ /* 0x000fe2000f8e3cff */
[----:B------:R-:W-:Y:S02]  /*1c50*/  UIADD3.X UR29, UPT, UPT, URZ, UR15, URZ, UP1, !UPT ;  /* 0x0000000fff1d7290 */ /* 0x000fe40008ffe4ff */
[----:B------:R-:W-:Y:S01]  /*1c60*/  UIADD3.X UR27, UPT, UPT, URZ, UR15, URZ, UP0, !UPT ;  /* 0x0000000fff1b7290 */ /* 0x000fe200087fe4ff */
[----:B-1----:R-:W-:Y:S01]  /*1c70*/  SHF.L.U32 R2, R15, 0x1f, RZ ;  /* 0x0000001f0f027819 */ /* 0x002fe200000006ff */
[----:B------:R-:W-:Y:S01]  /*1c80*/  UMOV UR18, 0x0 ;  /* 0x0000000000127882 */ /* 0x000fe20000000000 */
[----:B------:R-:W-:Y:S01]  /*1c90*/  UMOV UR19, 0x10000000 ;  /* 0x1000000000137882 */ /* 0x000fe20000000000 */
[----:B------:R-:W-:Y:S01]  /*1ca0*/  UMOV UR10, UR34 ;  /* 0x00000022000a7c82 */ /* 0x000fe20008000000 */
[----:B------:R4:W1:Y:S01]  /*1cb0*/  SYNCS.PHASECHK.TRANS64.TRYWAIT P0, [UR8+0x68], R2 ;  /* 0x00006802ff0075a7 */ /* 0x0008620008001108 */
[----:B------:R-:W-:Y:S01]  /*1cc0*/  ULEA UR8, UR17, UR6, 0xd ;  /* 0x0000000611087291 */ /* 0x000fe2000f8e68ff */
[----:B------:R-:W-:Y:S01]  /*1cd0*/  UMOV UR12, UR36 ;  /* 0x00000024000c7c82 */ /* 0x000fe20008000000 */
[----:B------:R-:W-:-:S02]  /*1ce0*/  UMOV UR9, UR33 ;  /* 0x0000002100097c82 */ /* 0x000fc40008000000 */
[----:B------:R-:W-:Y:S02]  /*1cf0*/  UIADD3 UR32, UPT, UPT, UR8, 0x4300, URZ ;  /* 0x0000430008207890 */ /* 0x000fe4000fffe0ff */
[----:B------:R-:W-:Y:S01]  /*1d00*/  UIADD3 UR8, UPT, UPT, UR8, 0x1e300, URZ ;  /* 0x0001e30008087890 */ /* 0x000fe2000fffe0ff */
[----:B------:R-:W-:Y:S01]  /*1d10*/  UMOV UR25, UR13 ;  /* 0x0000000d00197c82 */ /* 0x000fe20008000000 */
[----:B------:R-:W-:-:S05]  /*1d20*/  UMOV UR17, UR23 ;  /* 0x0000001700117c82 */ /* 0x000fca0008000000 */
[----:B------:R2:W-:Y:S02]  /*1d30*/  UTMALDG.3D.2CTA [UR32], [UR28], desc[UR18] ;  /* 0x000012201c0075b4 */ /* 0x0005e40008211000 */
[----:B------:R4:W-:Y:S01]  /*1d40*/  UTMALDG.3D.2CTA [UR8], [UR26], desc[UR18] ;  /* 0x000012081a0075b4 */ /* 0x0009e20008211000 */
[----:B--2---:R-:W-:Y:S01]  /*1d50*/  UIADD3 UR34, UPT, UPT, UR34, 0x80, URZ ;  /* 0x0000008022227890 */ /* 0x004fe2000fffe0ff */
[----:B------:R-:W-:Y:S11]  /*1d60*/  BRA.U UP2, `(.L_x_32) ;  /* 0xfffffffd02507547 */ /* 0x000ff6000b83ffff */
.L_x_26:
[----:B----4-:R-:W-:Y:S01]  /*1d70*/  ULEA UR8, UR23, UR6, 0x3 ;  /* 0x0000000617087291 */ /* 0x010fe2000f8e18ff */
[----:B-1----:R-:W-:Y:S01]  /*1d80*/  SHF.L.U32 R2, R15, 0x1f, RZ ;  /* 0x0000001f0f027819 */ /* 0x002fe200000006ff */
[----:B------:R-:W-:Y:S01]  /*1d90*/  @!P1 SYNCS.ARRIVE.TRANS64.A1T0 RZ, [UR6+0xf8], RZ ;  /* 0x0000f8ffffff99a7 */ /* 0x000fe20008100006 */
[----:B------:R-:W-:-:S06]  /*1da0*/  UISETP.GT.AND UP0, UPT, UR7, UR5, UPT ;  /* 0x000000050700728c */ /* 0x000fcc000bf04270 */
[----:B--2---:R1:W2:Y:S03]  /*1db0*/  SYNCS.PHASECHK.TRANS64.TRYWAIT P0, [UR8+0x68], R2 ;  /* 0x00006802ff0075a7 */ /* 0x0042a60008001108 */
[----:B------:R-:W-:Y:S05]  /*1dc0*/  BRA.U !UP0, `(.L_x_33) ;  /* 0x0000000108bc7547 */ /* 0x000fea000b800000 */
[----:B------:R-:W-:Y:S01]  /*1dd0*/  UIADD3 UR26, UPT, UPT, UR24, UR25, URZ ;  /* 0x00000019181a7290 */ /* 0x000fe2000fffe0ff */
[----:B------:R-:W-:-:S11]  /*1de0*/  UMOV UR27, UR23 ;  /* 0x00000017001b7c82 */ /* 0x000fd60008000000 */
.L_x_39:
[----:B------:R-:W-:Y:S01]  /*1df0*/  ULEA UR17, UR27, UR6, 0x3 ;  /* 0x000000061b117291 */ /* 0x000fe2000f8e18ff */
[----:B--2---:R-:W-:Y:S01]  /*1e00*/  @P5 MOV R3, 0x8000 ;  /* 0x0000800000035802 */ /* 0x004fe20000000f00 */
[----:B-12---:R-:W-:Y:S10]  /*1e10*/  @P0 BRA `(.L_x_34) ;  /* 0x00000000000c0947 */ /* 0x006ff40003800000 */
[----:B------:R-:W-:-:S04]  /*1e20*/  SHF.L.U32 R5, R15, 0x1f, RZ ;  /* 0x0000001f0f057819 */ /* 0x000fc800000006ff */
[----:B------:R-:W2:Y:S02]  /*1e30*/  SYNCS.PHASECHK.TRANS64.TRYWAIT P0, [UR17+0x68], R5 ;  /* 0x00006805ff0075a7 */ /* 0x000ea40008001111 */
[----:B--2---:R-:W-:Y:S05]  /*1e40*/  @!P0 BRA `(.L_x_35) ;  /* 0x0000006000a88947 */ /* 0x004fea0003800000 */
.L_x_34:
[----:B------:R2:W-:Y:S01]  /*1e50*/  @P5 SYNCS.ARRIVE.TRANS64 RZ, [UR17], R3 ;  /* 0x00000003ffff59a7 */ /* 0x0005e20008000011 */
[----:B------:R-:W-:-:S04]  /*1e60*/  ULOP3.LUT UR8, UR22, 0x2, URZ, 0xfc, !UPT ;  /* 0x0000000216087892 */ /* 0x000fc8000f8efcff */
[----:B------:R-:W-:-:S09]  /*1e70*/  UISETP.NE.AND UP0, UPT, UR8, 0x2, UPT ;  /* 0x000000020800788c */ /* 0x000fd2000bf05270 */
[----:B------:R-:W-:Y:S05]  /*1e80*/  BRA.U UP0, `(.L_x_36) ;  /* 0x0000000100047547 */ /* 0x000fea000b800000 */
[----:B------:R-:W-:Y:S05]  /*1e90*/  BPT.TRAP 0x1 ;  /* 0x000000040000795c */ /* 0x000fea0000300000 */
.L_x_36:
[----:B------:R-:W-:Y:S04]  /*1ea0*/  BSSY.RECONVERGENT B0, `(.L_x_37) ;  /* 0x0000003000007945 */ /* 0x000fe80003800200 */
[----:B------:R-:W-:Y:S05]  /*1eb0*/  @!P4 BRA `(.L_x_38) ;  /* 0x000000000004c947 */ /* 0x000fea0003800000 */
[----:B------:R-:W-:Y:S05]  /*1ec0*/  BPT.TRAP 0x1 ;  /* 0x000000040000795c */ /* 0x000fea0000300000 */
.L_x_38:
[----:B------:R-:W-:Y:S05]  /*1ed0*/  BSYNC.RECONVERGENT B0 ;  /* 0x0000000000007941 */ /* 0x000fea0003800200 */
.L_x_37:
[----:B------:R-:W-:Y:S02]  /*1ee0*/  UIADD3 UR23, UPT, UPT, UR27, 0x1, URZ ;  /* 0x000000011b177890 */ /* 0x000fe4000fffe0ff */
[----:B------:R-:W-:Y:S02]  /*1ef0*/  UIADD3 UR32, UP1, UPT, UR14, 0x80, URZ ;  /* 0x000000800e207890 */ /* 0x000fe4000ff3e0ff */
[----:B------:R-:W-:Y:S02]  /*1f00*/  UISETP.NE.AND UP0, UPT, UR23, 0xd, UPT ;  /* 0x0000000d1700788c */ /* 0x000fe4000bf05270 */
[----:B------:R-:W-:Y:S02]  /*1f10*/  USHF.L.U32 UR18, UR25, 0x7, URZ ;  /* 0x0000000719127899 */ /* 0x000fe400080006ff */
[----:B------:R-:W-:Y:S02]  /*1f20*/  USEL UR9, URZ, 0x1, UP0 ;  /* 0x00000001ff097887 */ /* 0x000fe40008000000 */
[----:B------:R-:W-:-:S02]  /*1f30*/  USEL UR23, UR23, URZ, UP0 ;  /* 0x000000ff17177287 */ /* 0x000fc40008000000 */
[----:B------:R-:W-:Y:S02]  /*1f40*/  UIADD3 UR30, UP0, UPT, UR14, 0x180, URZ ;  /* 0x000001800e1e7890 */ /* 0x000fe4000ff1e0ff */
[----:B------:R-:W-:Y:S01]  /*1f50*/  ULEA UR8, UR23, UR6, 0x3 ;  /* 0x0000000617087291 */ /* 0x000fe2000f8e18ff */
[----:B------:R-:W-:Y:S01]  /*1f60*/  LOP3.LUT R15, R15, UR9, RZ, 0x3c, !PT ;  /* 0x000000090f0f7c12 */ /* 0x000fe2000f8e3cff */
[----:B------:R-:W-:Y:S02]  /*1f70*/  ULOP3.LUT UR17, UR17, 0xfefffff8, URZ, 0xc0, !UPT ;  /* 0xfefffff811117892 */ /* 0x000fe4000f8ec0ff */
[----:B------:R-:W-:Y:S01]  /*1f80*/  UIADD3.X UR33, UPT, UPT, URZ, UR15, URZ, UP1, !UPT ;  /* 0x0000000fff217290 */ /* 0x000fe20008ffe4ff */
[----:B-1----:R-:W-:Y:S01]  /*1f90*/  SHF.L.U32 R2, R15, 0x1f, RZ ;  /* 0x0000001f0f027819 */ /* 0x002fe200000006ff */
[----:B------:R-:W-:Y:S01]  /*1fa0*/  UIADD3.X UR31, UPT, UPT, URZ, UR15, URZ, UP0, !UPT ;  /* 0x0000000fff1f7290 */ /* 0x000fe200087fe4ff */
[----:B------:R-:W-:Y:S02]  /*1fb0*/  UMOV UR28, 0x0 ;  /* 0x00000000001c7882 */ /* 0x000fe40000000000 */
[----:B------:R4:W1:Y:S01]  /*1fc0*/  SYNCS.PHASECHK.TRANS64.TRYWAIT P0, [UR8+0x68], R2 ;  /* 0x00006802ff0075a7 */ /* 0x0008620008001108 */
[----:B------:R-:W-:Y:S01]  /*1fd0*/  ULEA UR8, UR27, UR6, 0xd ;  /* 0x000000061b087291 */ /* 0x000fe2000f8e68ff */
[----:B------:R-:W-:Y:S01]  /*1fe0*/  UMOV UR29, 0x10000000 ;  /* 0x10000000001d7882 */ /* 0x000fe20000000000 */
[----:B------:R-:W-:-:S02]  /*1ff0*/  UMOV UR19, UR35 ;  /* 0x0000002300137c82 */ /* 0x000fc40008000000 */
[----:B------:R-:W-:Y:S02]  /*2000*/  UIADD3 UR16, UPT, UPT, UR8, 0x4300, URZ ;  /* 0x0000430008107890 */ /* 0x000fe4000fffe0ff */
[----:B------:R-:W-:Y:S01]  /*2010*/  UIADD3 UR8, UPT, UPT, UR8, 0x1e300, URZ ;  /* 0x0001e30008087890 */ /* 0x000fe2000fffe0ff */
[----:B------:R-:W-:Y:S01]  /*2020*/  UMOV UR20, UR36 ;  /* 0x0000002400147c82 */ /* 0x000fe20008000000 */
[----:B------:R-:W-:Y:S01]  /*2030*/  UMOV UR12, UR36 ;  /* 0x00000024000c7c82 */ /* 0x000fe20008000000 */
[----:B------:R-:W-:Y:S01]  /*2040*/  UMOV UR9, UR17 ;  /* 0x0000001100097c82 */ /* 0x000fe20008000000 */
[----:B------:R-:W-:Y:S01]  /*2050*/  UMOV UR10, UR18 ;  /* 0x00000012000a7c82 */ /* 0x000fe20008000000 */
[----:B------:R-:W-:Y:S02]  /*2060*/  UIADD3 UR25, UPT, UPT, UR25, 0x1, URZ ;  /* 0x0000000119197890 */ /* 0x000fe4000fffe0ff */
[----:B------:R4:W-:Y:S01]  /*2070*/  UTMALDG.3D.2CTA [UR16], [UR32], desc[UR28] ;  /* 0x00001c10200075b4 */ /* 0x0009e20008211000 */
[----:B------:R-:W-:Y:S01]  /*2080*/  UMOV UR27, UR23 ;  /* 0x00000017001b7c82 */ /* 0x000fe20008000000 */
[----:B------:R-:W-:Y:S01]  /*2090*/  UISETP.NE.AND UP0, UPT, UR25, UR26, UPT ;  /* 0x0000001a1900728c */ /* 0x000fe2000bf05270 */
[----:B------:R4:W-:Y:S08]  /*20a0*/  UTMALDG.3D.2CTA [UR8], [UR30], desc[UR28] ;  /* 0x00001c081e0075b4 */ /* 0x0009f00008211000 */
[----:B----4-:R-:W-:Y:S05]  /*20b0*/  BRA.U UP0, `(.L_x_39) ;  /* 0xfffffffd004c7547 */ /* 0x010fea000b83ffff */
.L_x_33:
[----:B-1----:R-:W-:Y:S01]  /*20c0*/  LEA R2, R14, UR6, 0x3 ;  /* 0x000000060e027c11 */ /* 0x002fe2000f8e18ff */
[----:B------:R-:W-:Y:S01]  /*20d0*/  NOP ;  /* 0x0000000000007918 */ /* 0x000fe20000000000 */
[----:B--2---:R-:W-:Y:S02]  /*20e0*/  SHF.L.U32 R3, R12, 0x1f, RZ ;  /* 0x0000001f0c037819 */ /* 0x004fe400000006ff */
[----:B------:R-:W-:Y:S02]  /*20f0*/  LEA R4, R14, UR6, 0x4 ;  /* 0x000000060e047c11 */ /* 0x000fe4000f8e20ff */
[----:B------:R-:W1:Y:S02]  /*2100*/  SYNCS.PHASECHK.TRANS64.TRYWAIT P0, [R2+URZ+0x100], R3 ;  /* 0x00010003020075a7 */ /* 0x000e6400080011ff */
[----:B-1----:R-:W-:Y:S05]  /*2110*/  @!P0 BRA `(.L_x_40) ;  /* 0x00000060000c8947 */ /* 0x002fea0003800000 */
.L_x_136:
[----:B------:R-:W2:Y:S01]  /*2120*/  LDS.128 R4, [R4+0x190] ;  /* 0x0001900004047984 */ /* 0x000ea20000000c00 */
[----:B------:R-:W-:Y:S01]  /*2130*/  ISETP.GE.AND P0, PT, R40, 0x1, PT ;  /* 0x000000012800780c */ /* 0x000fe20003f06270 */
[----:B-1----:R-:W-:Y:S01]  /*2140*/  VIADD R2, R2, 0x110 ;  /* 0x0000011002027836 */ /* 0x002fe20000000000 */
[----:B------:R-:W-:Y:S01]  /*2150*/  @!PT LDS RZ, [RZ] ;  /* 0x00000000fffff984 */ /* 0x000fe20000000800 */
[----:B------:R-:W-:Y:S01]  /*2160*/  @!PT LDS RZ, [RZ] ;  /* 0x00000000fffff984 */ /* 0x000fe20000000800 */
[----:B------:R-:W-:Y:S01]  /*2170*/  @!PT LDS RZ, [RZ] ;  /* 0x00000000fffff984 */ /* 0x000fe20000000800 */
[----:B------:R-:W-:Y:S01]  /*2180*/  @!PT LDS RZ, [RZ] ;  /* 0x00000000fffff984 */ /* 0x000fe20000000800 */
[----:B------:R1:W-:Y:S06]  /*2190*/  MEMBAR.ALL.CTA ;  /* 0x0000000000007992 */ /* 0x0003ec0000008000 */
[----:B-1----:R-:W1:Y:S01]  /*21a0*/  FENCE.VIEW.ASYNC.S ;  /* 0x00000000000073c6 */ /* 0x002e620000000000 */
[----:B------:R-:W-:-:S04]  /*21b0*/  PRMT R2, RZ, 0x654, R2 ;  /* 0x00000654ff027816 */ /* 0x000fc80000000002 */
[----:B-1----:R1:W-:Y:S01]  /*21c0*/  SYNCS.ARRIVE.TRANS64.RED.A1T0 RZ, [R2+URZ], RZ ;  /* 0x000000ff02ff79a7 */ /* 0x0023e200081004ff */
[----:B--2---:R-:W-:-:S13]  /*21d0*/  LOP3.LUT P2, RZ, R6, 0x1, RZ, 0xc0, !PT ;  /* 0x0000000106ff7812 */ /* 0x004fda000784c0ff */
[----:B------:R-:W-:Y:S01]  /*21e0*/  @P2 SHF.R.U32.HI R3, RZ, 0x10, R5 ;  /* 0x00000010ff032819 */ /* 0x000fe20000011605 */
[----:B------:R-:W-:Y:S01]  /*21f0*/  VOTEU.ANY UP0, P2 ;  /* 0x0000000000ff7886 */ /* 0x000fe20001000100 */
[----:B------:R-:W-:Y:S02]  /*2200*/  @P2 MOV R13, R4 ;  /* 0x00000004000d2202 */ /* 0x000fe40000000f00 */
[----:B------:R-:W-:Y:S02]  /*2210*/  @P2 R2UR.BROADCAST UR8, R3 ;  /* 0x00000000030822ca */ /* 0x000fe400008e0000 */
[----:B------:R-:W-:-:S11]  /*2220*/  @P2 LOP3.LUT R11, R5, 0xffff, RZ, 0xc0, !PT ;  /* 0x0000ffff050b2812 */ /* 0x000fd600078ec0ff */
[----:B------:R-:W-:Y:S01]  /*2230*/  @UP0 UMOV UR36, UR8 ;  /* 0x0000000800240c82 */ /* 0x000fe20008000000 */
[----:B-1----:R-:W-:Y:S05]  /*2240*/  @!P0 BRA `(.L_x_41) ;  /* 0x0000000000b88947 */ /* 0x002fea0003800000 */
[----:B------:R-:W3:Y:S01]  /*2250*/  LDC.64 R4, c[0x0][0xb18] ;  /* 0x0002c600ff047b82 */ /* 0x000ee20000000a00 */
[----:B------:R-:W-:-:S07]  /*2260*/  ISETP.NE.AND P3, PT, R40, 0x1, PT ;  /* 0x000000012800780c */ /* 0x000fce0003f65270 */
[----:B------:R-:W1:Y:S08]  /*2270*/  LDC.64 R6, c[0x0][0xb10] ;  /* 0x0002c400ff067b82 */ /* 0x000e700000000a00 */
[----:B------:R-:W2:Y:S08]  /*2280*/  LDC R17, c[0x0][0xb20] ;  /* 0x0002c800ff117b82 */ /* 0x000eb00000000800 */
[----:B------:R-:W4:Y:S01]  /*2290*/  LDC R18, c[0x0][0xb0c] ;  /* 0x0002c300ff127b82 */ /* 0x000f220000000800 */
[----:B---3--:R-:W-:Y:S01]  /*22a0*/  IMAD.HI.U32 R22, R0, R5, RZ ;  /* 0x0000000500167227 */ /* 0x008fe200078e00ff */
[----:B------:R-:W-:-:S06]  /*22b0*/  ISETP.NE.AND P0, PT, R4, 0x1, PT ;  /* 0x000000010400780c */ /* 0x000fcc0003f05270 */
[----:B------:R-:W3:Y:S01]  /*22c0*/  LDC.64 R2, c[0x0][0xb28] ;  /* 0x0002ca00ff027b82 */ /* 0x000ee20000000a00 */
[----:B-1----:R-:W-:-:S04]  /*22d0*/  IMAD.HI.U32 R20, R9, R6, RZ ;  /* 0x0000000609147227 */ /* 0x002fc800078e00ff */
[----:B------:R-:W-:Y:S01]  /*22e0*/  IMAD.HI.U32 R24, R13, R6, RZ ;  /* 0x000000060d187227 */ /* 0x000fe200078e00ff */
[----:B------:R-:W-:Y:S02]  /*22f0*/  SHF.R.U32.HI R20, RZ, R7, R20 ;  /* 0x00000007ff147219 */ /* 0x000fe40000011614 */
[----:B--2---:R-:W-:Y:S01]  /*2300*/  SHF.R.U32.HI R19, RZ, R17, R22 ;  /* 0x00000011ff137219 */ /* 0x004fe20000011616 */
[----:B------:R-:W-:Y:S01]  /*2310*/  IMAD.HI.U32 R22, R11, R5, RZ ;  /* 0x000000050b167227 */ /* 0x000fe200078e00ff */
[----:B------:R-:W-:Y:S02]  /*2320*/  SHF.R.U32.HI R24, RZ, R7, R24 ;  /* 0x00000007ff187219 */ /* 0x000fe40000011618 */
[----:B------:R-:W-:Y:S02]  /*2330*/  SEL R19, R0, R19, !P0 ;  /* 0x0000001300137207 */ /* 0x000fe40004000000 */
[----:B------:R-:W-:Y:S02]  /*2340*/  SHF.R.U32.HI R22, RZ, R17, R22 ;  /* 0x00000011ff167219 */ /* 0x000fe40000011616 */
[----:B----4-:R-:W-:-:S02]  /*2350*/  ISETP.NE.AND P1, PT, R18, 0x1, PT ;  /* 0x000000011200780c */ /* 0x010fc40003f25270 */
[----:B------:R-:W-:Y:S02]  /*2360*/  SEL R5, R11, R22, !P0 ;  /* 0x000000160b057207 */ /* 0x000fe40004000000 */
[----:B------:R-:W-:Y:S02]  /*2370*/  SEL R21, R9, R20, !P1 ;  /* 0x0000001409157207 */ /* 0x000fe40004800000 */
[----:B------:R-:W-:Y:S01]  /*2380*/  SEL R7, R13, R24, !P1 ;  /* 0x000000180d077207 */ /* 0x000fe20004800000 */
[----:B---3--:R-:W-:Y:S01]  /*2390*/  IMAD.HI.U32 R20, R19, R2, RZ ;  /* 0x0000000213147227 */ /* 0x008fe200078e00ff */
[----:B------:R-:W-:-:S03]  /*23a0*/  IADD3 R17, PT, PT, -R5, RZ, RZ ;  /* 0x000000ff05117210 */ /* 0x000fc60007ffe1ff */
        /* <DEDUP_REMOVED lines=11> */
[----:B------:R-:W-:-:S04]  /*2460*/  @!P0 IMAD.HI.U32 R20, R7, R2, RZ ;  /* 0x0000000207148227 */ /* 0x000fc800078e00ff */
[----:B------:R-:W-:Y:S01]  /*2470*/  IMAD.MOV R2, RZ, RZ, -R6 ;  /* 0x000000ffff027224 */ /* 0x000fe200078e0a06 */
[----:B------:R-:W-:-:S03]  /*2480*/  @!P0 SHF.R.U32.HI R20, RZ, R3, R20 ;  /* 0x00000003ff148219 */ /* 0x000fc60000011614 */
[----:B------:R-:W-:Y:S01]  /*2490*/  IMAD R2, R40, R2, R5 ;  /* 0x0000000228027224 */ /* 0x000fe200078e0205 */
        /* <DEDUP_REMOVED lines=9> */
.L_x_41:
[----:B------:R-:W1:Y:S02]  /*2530*/  LDCU UR8, c[0x0][0xb30] ;  /* 0x00016600ff0877ac */ /* 0x000e640008000800 */
[----:B-1----:R-:W-:-:S09]  /*2540*/  UISETP.NE.AND UP0, UPT, UR8, 0x1, UPT ;  /* 0x000000010800788c */ /* 0x002fd2000bf05270 */
[----:B------:R-:W-:Y:S05]  /*2550*/  BRA.U UP0, `(.L_x_42) ;  /* 0x0000000100407547 */ /* 0x000fea000b800000 */
[----:B------:R-:W1:Y:S08]  /*2560*/  LDC.64 R4, c[0x0][0xb10] ;  /* 0x0002c400ff047b82 */ /* 0x000e700000000a00 */
[----:B------:R-:W2:Y:S08]  /*2570*/  LDC.64 R2, c[0x0][0xb18] ;  /* 0x0002c600ff027b82 */ /* 0x000eb00000000a00 */
[----:B------:R-:W4:Y:S08]  /*2580*/  LDC R6, c[0x0][0xb20] ;  /* 0x0002c800ff067b82 */ /* 0x000f300000000800 */
[----:B------:R-:W3:Y:S01]  /*2590*/  LDC R18, c[0x0][0xb0c] ;  /* 0x0002c300ff127b82 */ /* 0x000ee20000000800 */
[----:B-1----:R-:W-:-:S05]  /*25a0*/  IMAD.HI.U32 R4, R13, R4, RZ ;  /* 0x000000040d047227 */ /* 0x002fca00078e00ff */
[----:B------:R-:W-:Y:S01]  /*25b0*/  SHF.R.U32.HI R4, RZ, R5, R4 ;  /* 0x00000005ff047219 */ /* 0x000fe20000011604 */
[----:B--2---:R-:W-:Y:S01]  /*25c0*/  IMAD.HI.U32 R3, R11, R3, RZ ;  /* 0x000000030b037227 */ /* 0x004fe200078e00ff */
[----:B------:R-:W-:-:S04]  /*25d0*/  ISETP.NE.AND P0, PT, R2, 0x1, PT ;  /* 0x000000010200780c */ /* 0x000fc80003f05270 */
[----:B----4-:R-:W-:-:S04]  /*25e0*/  SHF.R.U32.HI R6, RZ, R6, R3 ;  /* 0x00000006ff067219 */ /* 0x010fc80000011603 */
[----:B------:R-:W-:Y:S02]  /*25f0*/  SEL R3, R11, R6, !P0 ;  /* 0x000000060b037207 */ /* 0x000fe40004000000 */
[----:B---3--:R-:W-:-:S04]  /*2600*/  ISETP.NE.AND P1, PT, R18, 0x1, PT ;  /* 0x000000011200780c */ /* 0x008fc80003f25270 */
[----:B------:R-:W-:-:S05]  /*2610*/  SEL R4, R13, R4, !P1 ;  /* 0x000000040d047207 */ /* 0x000fca0004800000 */
[----:B------:R-:W-:Y:S02]  /*2620*/  IMAD.IADD R5, R3, 0x1, -R4 ;  /* 0x0000000103057824 */ /* 0x000fe400078e0a04 */
[----:B------:R-:W-:Y:S02]  /*2630*/  IMAD.IADD R3, R4, 0x1, -R3 ;  /* 0x0000000104037824 */ /* 0x000fe400078e0a03 */
[----:B------:R-:W-:Y:S02]  /*2640*/  IMAD R13, R5, R18, R13 ;  /* 0x00000012050d7224 */ /* 0x000fe400078e020d */
[----:B------:R-:W-:-:S07]  /*2650*/  IMAD R11, R3, R2, R11 ;  /* 0x00000002030b7224 */ /* 0x000fce00078e020b */
.L_x_42:
[----:B------:R-:W-:Y:S01]  /*2660*/  VIADD R14, R14, 0x1 ;  /* 0x000000010e0e7836 */ /* 0x000fe20000000000 */
[----:B------:R-:W-:Y:S01]  /*2670*/  PLOP3.LUT P1, PT, PT, PT, PT, 0x80, 0x8 ;  /* 0x000000000008781c */ /* 0x000fe20003f2f070 */
[----:B------:R-:W-:Y:S02]  /*2680*/  IMAD.IADD R21, R13, 0x1, R96 ;  /* 0x000000010d157824 */ /* 0x000fe400078e0260 */
[----:B------:R-:W-:Y:S01]  /*2690*/  IMAD.IADD R20, R11, 0x1, R94 ;  /* 0x000000010b147824 */ /* 0x000fe200078e025e */
[----:B------:R-:W-:-:S04]  /*26a0*/  ISETP.NE.AND P0, PT, R14, 0x2, PT ;  /* 0x000000020e00780c */ /* 0x000fc80003f05270 */
[----:B------:R-:W-:Y:S02]  /*26b0*/  SEL R3, RZ, 0x1, P0 ;  /* 0x00000001ff037807 */ /* 0x000fe40000000000 */
[----:B------:R-:W-:Y:S02]  /*26c0*/  SEL R14, R14, RZ, P0 ;  /* 0x000000ff0e0e7207 */ /* 0x000fe40000000000 */
[----:B------:R-:W-:Y:S01]  /*26d0*/  LOP3.LUT R12, R12, R3, RZ, 0x3c, !PT ;  /* 0x000000030c0c7212 */ /* 0x000fe200078e3cff */
[----:B------:R-:W-:Y:S06]  /*26e0*/  @P2 BRA `(.L_x_43) ;  /* 0xfffffff000642947 */ /* 0x000fec000383ffff */
[----:B------:R-:W-:Y:S01]  /*26f0*/  UIADD3 UR6, UPT, UPT, UR6, 0x68, URZ ;  /* 0x0000006806067890 */ /* 0x000fe2000fffe0ff */
[----:B------:R-:W-:-:S03]  /*2700*/  SHF.L.U32 R3, R15, 0x1f, RZ ;  /* 0x0000001f0f037819 */ /* 0x000fc600000006ff */
[----:B------:R-:W-:-:S09]  /*2710*/  ULEA UR4, UR23, UR6, 0x3 ;  /* 0x0000000617047291 */ /* 0x000fd2000f8e18ff */
[----:B------:R-:W1:Y:S02]  /*2720*/  SYNCS.PHASECHK.TRANS64.TRYWAIT P0, [UR4], R3 ;  /* 0x00000003ff0075a7 */ /* 0x000e640008001104 */
[----:B-1----:R-:W-:Y:S05]  /*2730*/  @!P0 BRA `(.L_x_44) ;  /* 0x0000005800988947 */ /* 0x002fea0003800000 */
.L_x_138:
[----:B------:R-:W-:-:S04]  /*2740*/  UIADD3 UR5, UPT, UPT, UR23, 0x1, URZ ;  /* 0x0000000117057890 */ /* 0x000fc8000fffe0ff */
[----:B------:R-:W-:-:S04]  /*2750*/  UISETP.NE.AND UP0, UPT, UR5, 0xd, UPT ;  /* 0x0000000d0500788c */ /* 0x000fc8000bf05270 */
[----:B------:R-:W-:Y:S02]  /*2760*/  USEL UR7, URZ, 0x1, UP0 ;  /* 0x00000001ff077887 */ /* 0x000fe40008000000 */
[----:B------:R-:W-:-:S04]  /*2770*/  USEL UR5, UR5, URZ, UP0 ;  /* 0x000000ff05057287 */ /* 0x000fc80008000000 */
[----:B------:R-:W-:Y:S01]  /*2780*/  ULEA UR4, UR5, UR6, 0x3 ;  /* 0x0000000605047291 */ /* 0x000fe2000f8e18ff */
[----:B------:R-:W-:-:S04]  /*2790*/  LOP3.LUT R2, R15, UR7, RZ, 0x3c, !PT ;  /* 0x000000070f027c12 */ /* 0x000fc8000f8e3cff */
[----:B-1----:R-:W-:-:S04]  /*27a0*/  SHF.L.U32 R3, R2, 0x1f, RZ ;  /* 0x0000001f02037819 */ /* 0x002fc800000006ff */
[----:B------:R-:W1:Y:S02]  /*27b0*/  SYNCS.PHASECHK.TRANS64.TRYWAIT P0, [UR4], R3 ;  /* 0x00000003ff0075a7 */ /* 0x000e640008001104 */
[----:B-1----:R-:W-:Y:S05]  /*27c0*/  @!P0 BRA `(.L_x_45) ;  /* 0x00000058008c8947 */ /* 0x002fea0003800000 */
.L_x_140:
        /* <DEDUP_REMOVED lines=9> */
.L_x_142:
        /* <DEDUP_REMOVED lines=9> */
.L_x_144:
        /* <DEDUP_REMOVED lines=9> */
.L_x_146:
        /* <DEDUP_REMOVED lines=9> */
.L_x_148:
        /* <DEDUP_REMOVED lines=9> */
.L_x_150:
        /* <DEDUP_REMOVED lines=9> */
.L_x_152:
        /* <DEDUP_REMOVED lines=9> */
.L_x_154:
        /* <DEDUP_REMOVED lines=9> */
.L_x_156:
        /* <DEDUP_REMOVED lines=9> */
.L_x_158:
        /* <DEDUP_REMOVED lines=9> */
.L_x_160:
[----:B------:R-:W-:-:S04]  /*2d70*/  UIADD3 UR5, UPT, UPT, UR5, 0x1, URZ ;  /* 0x0000000105057890 */ /* 0x000fc8000fffe0ff */
[----:B------:R-:W-:-:S04]  /*2d80*/  UISETP.NE.AND UP0, UPT, UR5, 0xd, UPT ;  /* 0x0000000d0500788c */ /* 0x000fc8000bf05270 */
[----:B------:R-:W-:Y:S02]  /*2d90*/  USEL UR4, URZ, 0x1, UP0 ;  /* 0x00000001ff047887 */ /* 0x000fe40008000000 */
[----:B------:R-:W-:-:S04]  /*2da0*/  USEL UR5, UR5, URZ, UP0 ;  /* 0x000000ff05057287 */ /* 0x000fc80008000000 */
[----:B------:R-:W-:Y:S01]  /*2db0*/  ULEA UR5, UR5, UR6, 0x3 ;  /* 0x0000000605057291 */ /* 0x000fe2000f8e18ff */
[----:B-1----:R-:W-:-:S04]  /*2dc0*/  LOP3.LUT R3, R2, UR4, RZ, 0x3c, !PT ;  /* 0x0000000402037c12 */ /* 0x002fc8000f8e3cff */
[----:B------:R-:W-:Y:S01]  /*2dd0*/  SHF.L.U32 R3, R3, 0x1f, RZ ;  /* 0x0000001f03037819 */ /* 0x000fe200000006ff */
[----:B---3--:R-:W-:-:S07]  /*2de0*/  IMAD.U32 R0, RZ, RZ, UR5 ;  /* 0x00000005ff007e24 */ /* 0x008fce000f8e00ff */
.L_x_56:
[----:B-1----:R1:W2:Y:S02]  /*2df0*/  SYNCS.PHASECHK.TRANS64.TRYWAIT P0, [R0+URZ], R3 ;  /* 0x00000003000075a7 */ /* 0x0022a400080011ff */
[----:B--2---:R-:W-:Y:S05]  /*2e00*/  @!P0 NANOSLEEP.SYNCS 0x989680 ;  /* 0x009896800000895d */ /* 0x004fea0003900000 */
[----:B------:R-:W2:Y:S02]  /*2e10*/  @!P0 SYNCS.PHASECHK.TRANS64 P0, [R0+URZ], R3 ;  /* 0x00000003000085a7 */ /* 0x000ea400080010ff */
[----:B--2---:R-:W-:Y:S05]  /*2e20*/  @P0 EXIT ;  /* 0x000000000000094d */ /* 0x004fea0003800000 */
[----:B------:R-:W-:Y:S05]  /*2e30*/  BRA `(.L_x_56) ;  /* 0xfffffffc00ec7947 */ /* 0x000fea000383ffff */
.L_x_23:
[----:B------:R-:W-:-:S04]  /*2e40*/  UISETP.NE.AND UP1, UPT, UR37, URZ, UPT ;  /* 0x000000ff2500728c */ /* 0x000fc8000bf25270 */
[----:B------:R-:W-:-:S09]  /*2e50*/  UISETP.NE.OR UP1, UPT, UR10, 0x1, UP1 ;  /* 0x000000010a00788c */ /* 0x000fd20008f25670 */
[----:B------:R-:W-:Y:S05]  /*2e60*/  BRA.U UP1, `(.L_x_57) ;  /* 0x00000005014c7547 */ /* 0x000fea000b800000 */
[----:B------:R-:W-:Y:S01]  /*2e70*/  HFMA2 R11, -RZ, RZ, 0, 0 ;  /* 0x00000000ff0b7431 */ /* 0x000fe200000001ff */
[----:B------:R-:W-:Y:S01]  /*2e80*/  ISETP.GE.U32.AND P2, PT, R10, 0x2, PT ;  /* 0x000000020a00780c */ /* 0x000fe20003f46070 */
[----:B------:R-:W-:Y:S01]  /*2e90*/  IMAD.MOV.U32 R12, RZ, RZ, 0x1 ;  /* 0x00000001ff0c7424 */ /* 0x000fe200078e00ff */
[----:B------:R-:W-:Y:S01]  /*2ea0*/  CS2R R8, SRZ ;  /* 0x0000000000087805 */ /* 0x000fe2000001ff00 */
[----:B------:R-:W-:Y:S01]  /*2eb0*/  IMAD.MOV.U32 R3, RZ, RZ, RZ ;  /* 0x000000ffff037224 */ /* 0x000fe200078e00ff */
[----:B------:R-:W-:Y:S01]  /*2ec0*/  UMOV UR4, 0x400 ;  /* 0x0000040000047882 */ /* 0x000fe20000000000 */
[----:B------:R-:W-:Y:S01]  /*2ed0*/  UMOV UR6, URZ ;  /* 0x000000ff00067c82 */ /* 0x000fe20008000000 */
[----:B------:R-:W-:-:S12]  /*2ee0*/  ULEA UR37, UR37, UR4, 0x18 ;  /* 0x0000000425257291 */ /* 0x000fd8000f8ec0ff */
.L_x_61:
[----:B------:R-:W-:Y:S02]  /*2ef0*/  LEA R0, R3, UR37, 0x3 ;  /* 0x0000002503007c11 */ /* 0x000fe4000f8e18ff */
[----:B------:R-:W-:-:S03]  /*2f00*/  SHF.L.U32 R5, R8, 0x1f, RZ ;  /* 0x0000001f08057819 */ /* 0x000fc600000006ff */
[----:B------:R-:W-:Y:S01]  /*2f10*/  VIADD R4, R0, 0x170 ;  /* 0x0000017000047836 */ /* 0x000fe20000000000 */
[----:B------:R-:W1:Y:S02]  /*2f20*/  SYNCS.PHASECHK.TRANS64.TRYWAIT P0, [R0+URZ+0x160], R5 ;  /* 0x00016005000075a7 */ /* 0x000e6400080011ff */
[----:B-1----:R-:W-:Y:S05]  /*2f30*/  @!P0 BRA `(.L_x_58) ;  /* 0x0000005400b88947 */ /* 0x002fea0003800000 */
.L_x_161:
[----:B------:R-:W-:Y:S01]  /*2f40*/  ULEA UR5, UR6, UR37, 0x3 ;  /* 0x0000002506057291 */ /* 0x000fe2000f8e18ff */
[----:B------:R-:W-:Y:S01]  /*2f50*/  PRMT R4, RZ, 0x654, R4 ;  /* 0x00000654ff047816 */ /* 0x000fe20000000004 */
[----:B-1----:R-:W-:Y:S01]  /*2f60*/  @!P2 IMAD.MOV.U32 R5, RZ, RZ, 0x10 ;  /* 0x00000010ff05a424 */ /* 0x002fe200078e00ff */
[----:B------:R-:W-:Y:S01]  /*2f70*/  SHF.L.U32 R7, R12, 0x1f, RZ ;  /* 0x0000001f0c077819 */ /* 0x000fe200000006ff */
[----:B------:R-:W-:Y:S01]  /*2f80*/  UIADD3 UR4, UPT, UPT, UR5, 0x100, URZ ;  /* 0x0000010005047890 */ /* 0x000fe2000fffe0ff */
[----:B------:R1:W-:Y:S05]  /*2f90*/  SYNCS.ARRIVE.TRANS64.RED.A1T0 RZ, [R4+URZ], RZ ;  /* 0x000000ff04ff79a7 */ /* 0x0003ea00081004ff */
[----:B------:R-:W-:Y:S01]  /*2fa0*/  IMAD.U32 R13, RZ, RZ, UR4 ;  /* 0x00000004ff0d7e24 */ /* 0x000fe2000f8e00ff */
[----:B------:R-:W2:Y:S04]  /*2fb0*/  SYNCS.PHASECHK.TRANS64.TRYWAIT P0, [UR5+0x110], R7 ;  /* 0x00011007ff0075a7 */ /* 0x000ea80008001105 */
[----:B------:R-:W-:Y:S01]  /*2fc0*/  PRMT R13, R10, 0x654, R13 ;  /* 0x000006540a0d7816 */ /* 0x000fe2000000000d */
[----:B-12---:R-:W-:Y:S06]  /*2fd0*/  @!P0 BRA `(.L_x_59) ;  /* 0x0000005400a48947 */ /* 0x006fec0003800000 */
.L_x_163:
[----:B------:R-:W-:Y:S01]  /*2fe0*/  ULEA UR4, UR6, UR37, 0x4 ;  /* 0x0000002506047291 */ /* 0x000fe2000f8e20ff */
[----:B------:R-:W-:Y:S01]  /*2ff0*/  SEL R2, R13, R2, !P2 ;  /* 0x000000020d027207 */ /* 0x000fe20005000000 */
[----:B------:R-:W-:Y:S01]  /*3000*/  UIADD3 UR5, UPT, UPT, UR5, 0x100, URZ ;  /* 0x0000010005057890 */ /* 0x000fe2000fffe0ff */
[----:B-1----:R-:W-:Y:S01]  /*3010*/  LEA R0, R11, UR37, 0x3 ;  /* 0x000000250b007c11 */ /* 0x002fe2000f8e18ff */
[----:B------:R-:W-:Y:S01]  /*3020*/  UIADD3 UR4, UPT, UPT, UR4, 0x190, URZ ;  /* 0x0000019004047890 */ /* 0x000fe2000fffe0ff */
[----:B------:R1:W-:Y:S01]  /*3030*/  @!P2 SYNCS.ARRIVE.TRANS64.RED RZ, [R2+URZ], R5 ;  /* 0x0000000502ffa9a7 */ /* 0x0003e200080004ff */
[----:B------:R-:W-:Y:S01]  /*3040*/  UIADD3 UR6, UPT, UPT, UR6, 0x1, URZ ;  /* 0x0000000106067890 */ /* 0x000fe2000fffe0ff */
[----:B------:R-:W-:-:S03]  /*3050*/  VIADD R3, R3, 0x1 ;  /* 0x0000000103037836 */ /* 0x000fc60000000000 */
[----:B------:R-:W-:Y:S02]  /*3060*/  UISETP.NE.AND UP0, UPT, UR6, 0x2, UPT ;  /* 0x000000020600788c */ /* 0x000fe4000bf05270 */
[----:B------:R-:W-:Y:S01]  /*3070*/  ISETP.NE.AND P0, PT, R3, 0x2, PT ;  /* 0x000000020300780c */ /* 0x000fe20003f05270 */
[----:B------:R-:W-:Y:S06]  /*3080*/  UGETNEXTWORKID.BROADCAST [UR4], [UR5] ;  /* 0x00000000040073ca */ /* 0x000fec0008000100 */
[----:B------:R-:W-:Y:S02]  /*3090*/  USEL UR4, URZ, 0x1, UP0 ;  /* 0x00000001ff047887 */ /* 0x000fe40008000000 */
[----:B------:R-:W-:-:S04]  /*30a0*/  USEL UR6, UR6, URZ, UP0 ;  /* 0x000000ff06067287 */ /* 0x000fc80008000000 */
[----:B------:R-:W-:Y:S02]  /*30b0*/  LOP3.LUT R12, R12, UR4, RZ, 0x3c, !PT ;  /* 0x000000040c0c7c12 */ /* 0x000fe4000f8e3cff */
[----:B-1----:R-:W-:-:S04]  /*30c0*/  SHF.L.U32 R5, R9, 0x1f, RZ ;  /* 0x0000001f09057819 */ /* 0x002fc800000006ff */
[----:B------:R-:W1:Y:S02]  /*30d0*/  SYNCS.PHASECHK.TRANS64.TRYWAIT P1, [R0+URZ+0x100], R5 ;  /* 0x00010005000075a7 */ /* 0x000e6400080211ff */
[----:B-1----:R-:W-:Y:S05]  /*30e0*/  @!P1 BRA `(.L_x_60) ;  /* 0x0000005400789947 */ /* 0x002fea0003800000 */
.L_x_164:
[----:B------:R-:W-:Y:S01]  /*30f0*/  LEA R4, R11, UR37, 0x4 ;  /* 0x000000250b047c11 */ /* 0x000fe2000f8e20ff */
[----:B-1----:R-:W-:Y:S01]  /*3100*/  VIADD R0, R0, 0x110 ;  /* 0x0000011000007836 */ /* 0x002fe20000000000 */
[----:B------:R-:W-:Y:S01]  /*3110*/  SEL R3, R3, RZ, P0 ;  /* 0x000000ff03037207 */ /* 0x000fe20000000000 */
[----:B------:R-:W-:-:S03]  /*3120*/  VIADD R11, R11, 0x1 ;  /* 0x000000010b0b7836 */ /* 0x000fc60000000000 */
[----:B------:R-:W1:Y:S01]  /*3130*/  LDS.128 R4, [R4+0x190] ;  /* 0x0001900004047984 */ /* 0x000e620000000c00 */
[----:B------:R-:W-:Y:S02]  /*3140*/  PRMT R0, RZ, 0x654, R0 ;  /* 0x00000654ff007816 */ /* 0x000fe40000000000 */
[C---:B------:R-:W-:Y:S01]  /*3150*/  ISETP.NE.AND P1, PT, R11.reuse, 0x2, PT ;  /* 0x000000020b00780c */ /* 0x040fe20003f25270 */
[----:B------:R-:W-:Y:S01]  /*3160*/  @!PT LDS RZ, [RZ] ;  /* 0x00000000fffff984 */ /* 0x000fe20000000800 */
[----:B------:R-:W-:Y:S01]  /*3170*/  @!PT LDS RZ, [RZ] ;  /* 0x00000000fffff984 */ /* 0x000fe20000000800 */
[----:B------:R-:W-:Y:S01]  /*3180*/  @!PT LDS RZ, [RZ] ;  /* 0x00000000fffff984 */ /* 0x000fe20000000800 */
[----:B------:R-:W-:Y:S01]  /*3190*/  @!PT LDS RZ, [RZ] ;  /* 0x00000000fffff984 */ /* 0x000fe20000000800 */
[----:B------:R2:W-:Y:S06]  /*31a0*/  MEMBAR.ALL.CTA ;  /* 0x0000000000007992 */ /* 0x0005ec0000008000 */
[----:B--2---:R-:W2:Y:S01]  /*31b0*/  FENCE.VIEW.ASYNC.S ;  /* 0x00000000000073c6 */ /* 0x004ea20000000000 */
[----:B------:R-:W-:Y:S01]  /*31c0*/  SEL R11, R11, RZ, P1 ;  /* 0x000000ff0b0b7207 */ /* 0x000fe20000800000 */
[----:B--2---:R2:W-:Y:S01]  /*31d0*/  SYNCS.ARRIVE.TRANS64.RED.A1T0 RZ, [R0+URZ], RZ ;  /* 0x000000ff00ff79a7 */ /* 0x0045e200081004ff */
[----:B-1----:R-:W-:-:S02]  /*31e0*/  LOP3.LUT P3, RZ, R6, 0x1, RZ, 0xc0, !PT ;  /* 0x0000000106ff7812 */ /* 0x002fc4000786c0ff */
[----:B------:R-:W-:-:S04]  /*31f0*/  SEL R5, RZ, 0x1, P0 ;  /* 0x00000001ff057807 */ /* 0x000fc80000000000 */
[----:B------:R-:W-:Y:S02]  /*3200*/  LOP3.LUT R8, R8, R5, RZ, 0x3c, !PT ;  /* 0x0000000508087212 */ /* 0x000fe400078e3cff */
[----:B--2---:R-:W-:-:S04]  /*3210*/  SEL R0, RZ, 0x1, P1 ;  /* 0x00000001ff007807 */ /* 0x004fc80000800000 */
[----:B------:R-:W-:Y:S01]  /*3220*/  LOP3.LUT R9, R9, R0, RZ, 0x3c, !PT ;  /* 0x0000000009097212 */ /* 0x000fe200078e3cff */
[----:B------:R-:W-:Y:S06]  /*3230*/  @P3 BRA `(.L_x_61) ;  /* 0xfffffffc002c3947 */ /* 0x000fec000383ffff */
[----:B------:R-:W-:Y:S01]  /*3240*/  ULEA UR5, UR6, UR37, 0x3 ;  /* 0x0000002506057291 */ /* 0x000fe2000f8e18ff */
[----:B------:R-:W-:-:S08]  /*3250*/  SHF.L.U32 R3, R12, 0x1f, RZ ;  /* 0x0000001f0c037819 */ /* 0x000fd000000006ff */
[----:B------:R-:W1:Y:S02]  /*3260*/  SYNCS.PHASECHK.TRANS64 P0, [UR5+0x110], R3 ;  /* 0x00011003ff0075a7 */ /* 0x000e640008001005 */
[----:B-1----:R-:W-:Y:S05]  /*3270*/  @P0 BRA `(.L_x_62) ;  /* 0x0000000000080947 */ /* 0x002fea0003800000 */
[----:B------:R-:W1:Y:S02]  /*3280*/  SYNCS.PHASECHK.TRANS64.TRYWAIT P0, [UR5+0x110], R3 ;  /* 0x00011003ff0075a7 */ /* 0x000e640008001105 */
[----:B-1----:R-:W-:Y:S05]  /*3290*/  @!P0 BRA `(.L_x_63) ;  /* 0x0000005400208947 */ /* 0x002fea0003800000 */
.L_x_62:
[----:B------:R-:W-:-:S04]  /*32a0*/  UIADD3 UR4, UPT, UPT, UR6, 0x1, URZ ;  /* 0x0000000106047890 */ /* 0x000fc8000fffe0ff */
[----:B------:R-:W-:-:S04]  /*32b0*/  UISETP.NE.AND UP0, UPT, UR4, 0x2, UPT ;  /* 0x000000020400788c */ /* 0x000fc8000bf05270 */
[----:B------:R-:W-:Y:S02]  /*32c0*/  USEL UR7, URZ, 0x1, UP0 ;  /* 0x00000001ff077887 */ /* 0x000fe40008000000 */
[----:B------:R-:W-:-:S04]  /*32d0*/  USEL UR4, UR4, URZ, UP0 ;  /* 0x000000ff04047287 */ /* 0x000fc80008000000 */
[----:B------:R-:W-:Y:S01]  /*32e0*/  ULEA UR4, UR4, UR37, 0x3 ;  /* 0x0000002504047291 */ /* 0x000fe2000f8e18ff */
[----:B-1----:R-:W-:-:S04]  /*32f0*/  LOP3.LUT R3, R12, UR7, RZ, 0x3c, !PT ;  /* 0x000000070c037c12 */ /* 0x002fc8000f8e3cff */
[----:B------:R-:W-:-:S04]  /*3300*/  SHF.L.U32 R0, R3, 0x1f, RZ ;  /* 0x0000001f03007819 */ /* 0x000fc800000006ff */
[----:B------:R-:W1:Y:S02]  /*3310*/  SYNCS.PHASECHK.TRANS64 P0, [UR4+0x110], R0 ;  /* 0x00011000ff0075a7 */ /* 0x000e640008001004 */
[----:B-1----:R-:W-:Y:S05]  /*3320*/  @P0 EXIT ;  /* 0x000000000000094d */ /* 0x002fea0003800000 */
[----:B------:R-:W-:Y:S02]  /*3330*/  SHF.L.U32 R3, R3, 0x1f, RZ ;  /* 0x0000001f03037819 */ /* 0x000fe400000006ff */
[----:B------:R-:W-:-:S07]  /*3340*/  MOV R0, UR4 ;  /* 0x0000000400007c02 */ /* 0x000fce0008000f00 */
.L_x_64:
[----:B-1----:R1:W2:Y:S02]  /*3350*/  SYNCS.PHASECHK.TRANS64.TRYWAIT P0, [R0+URZ+0x110], R3 ;  /* 0x00011003000075a7 */ /* 0x0022a400080011ff */
[----:B--2---:R-:W-:Y:S05]  /*3360*/  @!P0 NANOSLEEP.SYNCS 0x989680 ;  /* 0x009896800000895d */ /* 0x004fea0003900000 */
[----:B------:R-:W2:Y:S02]  /*3370*/  @!P0 SYNCS.PHASECHK.TRANS64 P0, [R0+URZ+0x110], R3 ;  /* 0x00011003000085a7 */ /* 0x000ea400080010ff */
[----:B--2---:R-:W-:Y:S05]  /*3380*/  @P0 EXIT ;  /* 0x000000000000094d */ /* 0x004fea0003800000 */
[----:B------:R-:W-:Y:S05]  /*3390*/  BRA `(.L_x_64) ;  /* 0xfffffffc00ec7947 */ /* 0x000fea000383ffff */
.L_x_57:
[----:B------:R-:W-:Y:S05]  /*33a0*/  BRA.U UP4, `(.L_x_65) ;  /* 0x0000001104d87547 */ /* 0x000fea000b800000 */
[----:B------:R-:W-:Y:S01]  /*33b0*/  UMOV UR6, 0x40 ;  /* 0x0000004000067882 */ /* 0x000fe20000000000 */
[----:B------:R-:W-:Y:S01]  /*33c0*/  NOP ;  /* 0x0000000000007918 */ /* 0x000fe20000000000 */
[----:B------:R-:W-:Y:S01]  /*33d0*/  ULEA UR6, UR37, UR6, 0x18 ;  /* 0x0000000625067291 */ /* 0x000fe2000f8ec0ff */
[----:B------:R-:W-:Y:S02]  /*33e0*/  UMOV UR7, 0x400 ;  /* 0x0000040000077882 */ /* 0x000fe40000000000 */
[----:B------:R-:W-:-:S06]  /*33f0*/  ULEA UR37, UR37, UR7, 0x18 ;  /* 0x0000000725257291 */ /* 0x000fcc000f8ec0ff */
[----:B------:R-:W1:Y:S02]  /*3400*/  LDS.U8 R2, [UR6+0x1c] ;  /* 0x00001c06ff027984 */ /* 0x000e640008000000 */
[----:B-1----:R-:W-:-:S13]  /*3410*/  ISETP.NE.AND P0, PT, R2, RZ, PT ;  /* 0x000000ff0200720c */ /* 0x002fda0003f05270 */
[----:B------:R-:W-:Y:S05]  /*3420*/  @P0 BRA `(.L_x_66) ;  /* 0x0000000400080947 */ /* 0x000fea0003800000 */
[----:B------:R-:W-:Y:S02]  /*3430*/  UISETP.NE.U32.AND UP0, UPT, UR5, 0x1, UPT ;  /* 0x000000010500788c */ /* 0x000fe4000bf05070 */
[----:B------:R-:W-:-:S07]  /*3440*/  UIADD3 UR8, UPT, UPT, UR6, 0x8, URZ ;  /* 0x0000000806087890 */ /* 0x000fce000fffe0ff */
[----:B------:R-:W-:Y:S05]  /*3450*/  BRA.U !UP0, `(.L_x_67) ;  /* 0x00000001089c7547 */ /* 0x000fea000b800000 */
[----:B------:R-:W-:Y:S01]  /*3460*/  ELECT P0, URZ, PT ;  /* 0x0000000000ff782f */ /* 0x000fe20003800000 */
[----:B------:R-:W-:-:S12]  /*3470*/  BSSY B0, `(.L_x_67) ;  /* 0x0000025000007945 */ /* 0x000fd80003800000 */
[----:B------:R-:W-:Y:S05]  /*3480*/  @!P0 BRA `(.L_x_68) ;  /* 0x00000000008c8947 */ /* 0x000fea0003800000 */
[----:B------:R-:W-:-:S05]  /*3490*/  UMOV UR7, 0x10 ;  /* 0x0000001000077882 */ /* 0x000fca0000000000 */
[----:B------:R-:W-:Y:S04]  /*34a0*/  DEPBAR.LE SB1, 0x36 ;  /* 0x00009d800000791a */ /* 0x000fe80000000000 */
[----:B------:R-:W1:Y:S02]  /*34b0*/  UTCATOMSWS.2CTA.FIND_AND_SET.ALIGN UP1, UR7, UR7 ;  /* 0x00000007000775e3 */ /* 0x000e640008220800 */
[----:B-1----:R-:W-:Y:S01]  /*34c0*/  MOV R11, UR7 ;  /* 0x00000007000b7c02 */ /* 0x002fe20008000f00 */
[----:B------:R-:W-:Y:S06]  /*34d0*/  BRA.U UP1, `(.L_x_69) ;  /* 0x0000000101187547 */ /* 0x000fec000b800000 */
.L_x_70:
[----:B------:R-:W-:Y:S05]  /*34e0*/  NANOSLEEP 0x64 ;  /* 0x000000640000795d */ /* 0x000fea0003800000 */
[----:B------:R-:W-:-:S05]  /*34f0*/  UMOV UR7, 0x10 ;  /* 0x0000001000077882 */ /* 0x000fca0000000000 */
[----:B------:R-:W-:Y:S04]  /*3500*/  DEPBAR.LE SB1, 0x36 ;  /* 0x00009d800000791a */ /* 0x000fe80000000000 */
[----:B------:R-:W1:Y:S02]  /*3510*/  UTCATOMSWS.2CTA.FIND_AND_SET.ALIGN UP1, UR7, UR7 ;  /* 0x00000007000775e3 */ /* 0x000e640008220800 */
[----:B-1----:R-:W-:Y:S01]  /*3520*/  MOV R11, UR7 ;  /* 0x00000007000b7c02 */ /* 0x002fe20008000f00 */
[----:B------:R-:W-:Y:S05]  /*3530*/  BRA.U !UP1, `(.L_x_70) ;  /* 0xfffffffd09e87547 */ /* 0x000fea000b83ffff */
.L_x_69:
[----:B------:R-:W1:Y:S01]  /*3540*/  LDS R5, [UR6+0x10] ;  /* 0x00001006ff057984 */ /* 0x000e620008000800 */
[----:B------:R-:W-:Y:S01]  /*3550*/  IMAD.U32 R3, RZ, RZ, UR37 ;  /* 0x00000025ff037e24 */ /* 0x000fe2000f8e00ff */
[----:B------:R-:W-:-:S03]  /*3560*/  MOV R2, UR4 ;  /* 0x0000000400027c02 */ /* 0x000fc60008000f00 */
[----:B------:R-:W-:Y:S01]  /*3570*/  VIADD R3, R3, 0x1b0 ;  /* 0x000001b003037836 */ /* 0x000fe20000000000 */
[----:B-1----:R-:W-:-:S04]  /*3580*/  SHF.L.U32 R5, R5, 0x1f, RZ ;  /* 0x0000001f05057819 */ /* 0x002fc800000006ff */
[----:B------:R-:W1:Y:S02]  /*3590*/  SYNCS.PHASECHK.TRANS64.TRYWAIT P0, [UR6+0x8], R5 ;  /* 0x00000805ff0075a7 */ /* 0x000e640008001106 */
[----:B-1----:R-:W-:Y:S05]  /*35a0*/  @P0 BRA `(.L_x_71) ;  /* 0x0000000000080947 */ /* 0x002fea0003800000 */
[----:B------:R-:W1:Y:S02]  /*35b0*/  SYNCS.PHASECHK.TRANS64.TRYWAIT P0, [UR6+0x8], R5 ;  /* 0x00000805ff0075a7 */ /* 0x000e640008001106 */
[----:B-1----:R-:W-:Y:S05]  /*35c0*/  @!P0 BRA `(.L_x_72) ;  /* 0x00000050006c8947 */ /* 0x002fea0003800000 */
.L_x_71:
[----:B-1----:R-:W-:Y:S01]  /*35d0*/  HFMA2 R4, -RZ, RZ, 0, 5.9604644775390625e-08 ;  /* 0x00000001ff047431 */ /* 0x002fe200000001ff */
[----:B------:R-:W-:Y:S01]  /*35e0*/  UPRMT UR7, UR4, 0x654, UR8 ;  /* 0x0000065404077896 */ /* 0x000fe20008000008 */
[----:B------:R-:W-:Y:S01]  /*35f0*/  IMAD.MOV.U32 R6, RZ, RZ, 0xffff ;  /* 0x0000ffffff067424 */ /* 0x000fe200078e00ff */
[----:B------:R-:W-:Y:S01]  /*3600*/  PRMT R2, R2, 0x654, R3 ;  /* 0x0000065402027816 */ /* 0x000fe20000000003 */
[----:B------:R-:W-:Y:S02]  /*3610*/  IMAD.MOV.U32 R5, RZ, RZ, 0x4 ;  /* 0x00000004ff057424 */ /* 0x000fe400078e00ff */
[----:B------:R-:W-:Y:S01]  /*3620*/  IMAD.SHL.U32 R9, R11, 0x20, RZ ;  /* 0x000000200b097824 */ /* 0x000fe200078e00ff */
[----:B------:R-:W-:Y:S02]  /*3630*/  MOV R3, UR7 ;  /* 0x0000000700037c02 */ /* 0x000fe40008000f00 */
[-C--:B------:R-:W-:Y:S01]  /*3640*/  SHF.L.U32 R7, R6, R11.reuse, RZ ;  /* 0x0000000b06077219 */ /* 0x080fe200000006ff */
[----:B------:R1:W-:Y:S01]  /*3650*/  SYNCS.ARRIVE.TRANS64.RED RZ, [UR7], R5 ;  /* 0x00000005ffff79a7 */ /* 0x0003e20008000407 */
[----:B------:R-:W-:Y:S01]  /*3660*/  SHF.L.U32 R6, R4, R11, RZ ;  /* 0x0000000b04067219 */ /* 0x000fe200000006ff */
[----:B------:R1:W-:Y:S04]  /*3670*/  STS [UR37+0x1b0], R9 ;  /* 0x0001b009ff007988 */ /* 0x0003e80008000825 */
[----:B------:R1:W-:Y:S04]  /*3680*/  STAS [R2.64], R11 ;  /* 0x0000000b02007dbd */ /* 0x0003e8000c0008ff */
[----:B------:R1:W-:Y:S04]  /*3690*/  ATOMS.OR RZ, [UR6+0x14], R7 ;  /* 0x00001407ffff798c */ /* 0x0003e8000b000006 */
[----:B------:R1:W-:Y:S04]  /*36a0*/  ATOMS.OR RZ, [UR6+0x18], R6 ;  /* 0x00001806ffff798c */ /* 0x0003e8000b000006 */
[----:B------:R1:W-:Y:S02]  /*36b0*/  ATOMS.XOR RZ, [UR6+0x10], R4 ;  /* 0x00001004ffff798c */ /* 0x0003e4000b800006 */
.L_x_68:
[----:B------:R-:W-:Y:S05]  /*36c0*/  BSYNC B0 ;  /* 0x0000000000007941 */ /* 0x000fea0003800000 */
.L_x_67:
[----:B------:R-:W-:Y:S05]  /*36d0*/  BRA.U UP0, `(.L_x_73) ;  /* 0x00000001006c7547 */ /* 0x000fea000b800000 */
[----:B------:R-:W-:-:S03]  /*36e0*/  UMOV UR7, 0xffffffff ;  /* 0xffffffff00077882 */ /* 0x000fc60000000000 */
[----:B------:R-:W-:Y:S05]  /*36f0*/  BRA.DIV UR7, `(.L_x_74) ;  /* 0x0000005207387947 */ /* 0x000fea000b800000 */
[----:B------:R-:W-:-:S13]  /*3700*/  ELECT P6, URZ, PT ;  /* 0x0000000000ff782f */ /* 0x000fda00038c0000 */
.L_x_168:
[----:B------:R-:W-:Y:S05]  /*3710*/  @!P6 BRA `(.L_x_73) ;  /* 0x00000000005ce947 */ /* 0x000fea0003800000 */
[----:B-1----:R-:W1:Y:S02]  /*3720*/  LDS R3, [UR6+0x10] ;  /* 0x00001006ff037984 */ /* 0x002e640008000800 */
[----:B-1----:R-:W-:-:S04]  /*3730*/  SHF.L.U32 R3, R3, 0x1f, RZ ;  /* 0x0000001f03037819 */ /* 0x002fc800000006ff */
[----:B------:R-:W1:Y:S02]  /*3740*/  SYNCS.PHASECHK.TRANS64.TRYWAIT P0, [UR6+0x8], R3 ;  /* 0x00000803ff0075a7 */ /* 0x000e640008001106 */
[----:B-1----:R-:W-:Y:S05]  /*3750*/  @P0 BRA `(.L_x_75) ;  /* 0x0000000000080947 */ /* 0x002fea0003800000 */
[----:B------:R-:W1:Y:S02]  /*3760*/  SYNCS.PHASECHK.TRANS64.TRYWAIT P0, [UR6+0x8], R3 ;  /* 0x00000803ff0075a7 */ /* 0x000e640008001106 */
[----:B-1----:R-:W-:Y:S05]  /*3770*/  @!P0 BRA `(.L_x_76) ;  /* 0x0000005000388947 */ /* 0x002fea0003800000 */
.L_x_75:
[----:B------:R-:W2:Y:S01]  /*3780*/  LDS R5, [UR37+0x1b0] ;  /* 0x0001b025ff057984 */ /* 0x000ea20008000800 */
[----:B-1----:R-:W-:Y:S02]  /*3790*/  HFMA2 R2, -RZ, RZ, 0, 5.9604644775390625e-08 ;  /* 0x00000001ff027431 */ /* 0x002fe400000001ff */
[----:B------:R-:W-:Y:S01]  /*37a0*/  IMAD.MOV.U32 R3, RZ, RZ, 0xffff ;  /* 0x0000ffffff037424 */ /* 0x000fe200078e00ff */
[----:B------:R-:W-:Y:S01]  /*37b0*/  UPRMT UR7, UR4, 0x654, UR8 ;  /* 0x0000065404077896 */ /* 0x000fe20008000008 */
[----:B--2---:R-:W-:-:S03]  /*37c0*/  IMAD.SHL.U32 R4, R5, 0x20, RZ ;  /* 0x0000002005047824 */ /* 0x004fc600078e00ff */
[-C--:B------:R-:W-:Y:S02]  /*37d0*/  SHF.L.U32 R3, R3, R5.reuse, RZ ;  /* 0x0000000503037219 */ /* 0x080fe400000006ff */
[----:B------:R-:W-:Y:S01]  /*37e0*/  SHF.L.U32 R5, R2, R5, RZ ;  /* 0x0000000502057219 */ /* 0x000fe200000006ff */
[----:B------:R2:W-:Y:S04]  /*37f0*/  STS [UR37+0x1b0], R4 ;  /* 0x0001b004ff007988 */ /* 0x0005e80008000825 */
[----:B------:R2:W-:Y:S04]  /*3800*/  ATOMS.OR RZ, [UR6+0x14], R3 ;  /* 0x00001403ffff798c */ /* 0x0005e8000b000006 */
[----:B------:R2:W-:Y:S01]  /*3810*/  ATOMS.OR RZ, [UR6+0x18], R5 ;  /* 0x00001805ffff798c */ /* 0x0005e2000b000006 */
[----:B------:R-:W-:Y:S03]  /*3820*/  SYNCS.ARRIVE.TRANS64.RED.A1T0 RZ, [UR7], RZ ;  /* 0x000000ffffff79a7 */ /* 0x000fe60008100407 */
[----:B------:R2:W-:Y:S01]  /*3830*/  ATOMS.XOR RZ, [UR6+0x10], R2 ;  /* 0x00001002ffff798c */ /* 0x0005e2000b800006 */
[----:B------:R-:W-:Y:S05]  /*3840*/  BRA `(.L_x_73) ;  /* 0x0000000000107947 */ /* 0x000fea0003800000 */
.L_x_66:
[----:B------:R-:W-:-:S05]  /*3850*/  MOV R2, 0xffffffff ;  /* 0xffffffff00027802 */ /* 0x000fca0000000f00 */
[----:B------:R1:W-:Y:S02]  /*3860*/  STS [UR37+0x1b0], R2 ;  /* 0x0001b002ff007988 */ /* 0x0003e40008000825 */
[----:B-1----:R-:W-:Y:S02]  /*3870*/  MOV R2, 0x3890 ;  /* 0x0000389000027802 */ /* 0x002fe40000000f00 */
[----:B-----5:R-:W-:Y:S05]  /*3880*/  CALL.REL.NOINC `($__internal_1_$__cuda_sm10x_tcgen05_guardrail_trap_phase_invalid_during_alloc) ;  /* 0x0000005400807944 */ /* 0x020fea0003c00000 */
.L_x_73:
[----:B------:R-:W-:Y:S05]  /*3890*/  WARPSYNC.ALL ;  /* 0x0000000000007948 */ /* 0x000fea0003800000 */
[----:B------:R-:W3:Y:S01]  /*38a0*/  S2UR UR7, SR_CgaCtaId ;  /* 0x00000000000779c3 */ /* 0x000ee20000008800 */
[----:B------:R-:W-:Y:S01]  /*38b0*/  UMOV UR6, 0x400 ;  /* 0x0000040000067882 */ /* 0x000fe20000000000 */
[----:B------:R-:W-:-:S06]  /*38c0*/  NOP ;  /* 0x0000000000007918 */ /* 0x000fcc0000000000 */
[----:B------:R-:W-:Y:S06]  /*38d0*/  BAR.ARV 0x6, 0xa0 ;  /* 0x0182800000007b1d */ /* 0x000fec0000002000 */
[----:B------:R-:W4:Y:S01]  /*38e0*/  LDCU UR8, c[0x0][0x38c] ;  /* 0x00007180ff0877ac */ /* 0x000f220008000800 */
[----:B------:R-:W-:Y:S01]  /*38f0*/  LOP3.LUT R0, R0, 0xffff, RZ, 0xc0, !PT ;  /* 0x0000ffff00007812 */ /* 0x000fe200078ec0ff */
[----:B-1----:R-:W-:Y:S01]  /*3900*/  IMAD.MOV.U32 R9, RZ, RZ, 0x1 ;  /* 0x00000001ff097424 */ /* 0x002fe200078e00ff */
[----:B------:R-:W-:Y:S01]  /*3910*/  LOP3.LUT R8, R8, 0xffff, RZ, 0xc0, !PT ;  /* 0x0000ffff08087812 */ /* 0x000fe200078ec0ff */
[----:B------:R-:W-:Y:S01]  /*3920*/  UMOV UR19, URZ ;  /* 0x000000ff00137c82 */ /* 0x000fe20008000000 */
[----:B------:R-:W-:Y:S01]  /*3930*/  R2UR UR11, R0 ;  /* 0x00000000000b72ca */ /* 0x000fe200000e0000 */
[----:B------:R-:W-:Y:S01]  /*3940*/  UMOV UR18, URZ ;  /* 0x000000ff00127c82 */ /* 0x000fe20008000000 */
[----:B------:R-:W-:Y:S01]  /*3950*/  R2UR UR12, R8 ;  /* 0x00000000080c72ca */ /* 0x000fe200000e0000 */
[----:B------:R-:W-:Y:S01]  /*3960*/  IMAD.MOV.U32 R8, RZ, RZ, RZ ;  /* 0x000000ffff087224 */ /* 0x000fe200078e00ff */
[----:B------:R-:W-:Y:S01]  /*3970*/  UMOV UR17, URZ ;  /* 0x000000ff00117c82 */ /* 0x000fe20008000000 */
[----:B---3--:R-:W-:-:S02]  /*3980*/  ULEA UR7, UR7, UR6, 0x18 ;  /* 0x0000000607077291 */ /* 0x008fc4000f8ec0ff */
[----:B------:R-:W-:Y:S02]  /*3990*/  UISETP.NE.AND UP2, UPT, UR5, URZ, UPT ;  /* 0x000000ff0500728c */ /* 0x000fe4000bf45270 */
[----:B------:R-:W-:Y:S02]  /*39a0*/  UIADD3 UR13, UPT, UPT, UR7, 0x4300, URZ ;  /* 0x00004300070d7890 */ /* 0x000fe4000fffe0ff */
[----:B------:R-:W-:Y:S02]  /*39b0*/  UIADD3 UR14, UPT, UPT, UR7, 0x1e300, URZ ;  /* 0x0001e300070e7890 */ /* 0x000fe4000fffe0ff */
[----:B----4-:R-:W-:Y:S01]  /*39c0*/  UIADD3 UR8, UPT, UPT, UR8, 0x7f, URZ ;  /* 0x0000007f08087890 */ /* 0x010fe2000fffe0ff */
[----:B--2---:R-:W1:Y:S01]  /*39d0*/  LDS R2, [UR7+0x1b0] ;  /* 0x0001b007ff027984 */ /* 0x004e620008000800 */
[----:B------:R-:W-:Y:S02]  /*39e0*/  USHF.R.U32.HI UR13, URZ, 0x4, UR13 ;  /* 0x00000004ff0d7899 */ /* 0x000fe4000801160d */
[----:B------:R-:W-:-:S02]  /*39f0*/  USHF.R.S32.HI UR6, URZ, 0x1f, UR8 ;  /* 0x0000001fff067899 */ /* 0x000fc40008011408 */
[----:B------:R-:W-:Y:S02]  /*3a00*/  USHF.R.U32.HI UR14, URZ, 0x4, UR14 ;  /* 0x00000004ff0e7899 */ /* 0x000fe4000801160e */
[----:B------:R-:W-:Y:S02]  /*3a10*/  ULEA.HI UR6, UR6, UR8, URZ, 0x7 ;  /* 0x0000000806067291 */ /* 0x000fe4000f8f38ff */
[----:B------:R-:W-:Y:S02]  /*3a20*/  ULOP3.LUT UR13, UR13, 0x3fff, URZ, 0xc0, !UPT ;  /* 0x00003fff0d0d7892 */ /* 0x000fe4000f8ec0ff */
[----:B------:R-:W-:Y:S02]  /*3a30*/  USHF.R.S32.HI UR6, URZ, 0x7, UR6 ;  /* 0x00000007ff067899 */ /* 0x000fe40008011406 */
[----:B------:R-:W-:Y:S02]  /*3a40*/  ULOP3.LUT UR14, UR14, 0x3fff, URZ, 0xc0, !UPT ;  /* 0x00003fff0e0e7892 */ /* 0x000fe4000f8ec0ff */
[----:B------:R-:W-:Y:S01]  /*3a50*/  UISETP.LT.AND UP0, UPT, UR6, 0x1, UPT ;  /* 0x000000010600788c */ /* 0x000fe2000bf01270 */
[----:B------:R-:W-:Y:S01]  /*3a60*/  UMOV UR28, 0x0 ;  /* 0x00000000001c7882 */ /* 0x000fe20000000000 */
[----:B------:R-:W-:Y:S01]  /*3a70*/  UMOV UR29, 0x8200010 ;  /* 0x08200010001d7882 */ /* 0x000fe20000000000 */
[----:B------:R-:W-:-:S02]  /*3a80*/  ULOP3.LUT UR13, UR13, 0x10000, URZ, 0xfc, !UPT ;  /* 0x000100000d0d7892 */ /* 0x000fc4000f8efcff */
[----:B------:R-:W-:Y:S02]  /*3a90*/  ULOP3.LUT UR14, UR14, 0x10000, URZ, 0xfc, !UPT ;  /* 0x000100000e0e7892 */ /* 0x000fe4000f8efcff */
[----:B------:R-:W-:Y:S01]  /*3aa0*/  USEL UR20, UR6, 0x1, !UP0 ;  /* 0x0000000106147887 */ /* 0x000fe2000c000000 */
[----:B------:R-:W-:Y:S01]  /*3ab0*/  UMOV UR26, 0x0 ;  /* 0x00000000001a7882 */ /* 0x000fe20000000000 */
[----:B------:R-:W-:Y:S01]  /*3ac0*/  UMOV UR27, 0x8200010 ;  /* 0x08200010001b7882 */ /* 0x000fe20000000000 */
[----:B------:R-:W-:Y:S01]  /*3ad0*/  UMOV UR24, 0x0 ;  /* 0x0000000000187882 */ /* 0x000fe20000000000 */
[----:B------:R-:W-:Y:S01]  /*3ae0*/  UMOV UR25, 0x8200010 ;  /* 0x0820001000197882 */ /* 0x000fe20000000000 */
[----:B------:R-:W-:Y:S01]  /*3af0*/  UMOV UR22, 0x0 ;  /* 0x0000000000167882 */ /* 0x000fe20000000000 */
[----:B------:R-:W-:Y:S01]  /*3b00*/  UMOV UR23, 0x8200010 ;  /* 0x0820001000177882 */ /* 0x000fe20000000000 */
[----:B-1----:R-:W-:Y:S02]  /*3b10*/  R2UR UR21, R2 ;  /* 0x00000000021572ca */ /* 0x002fe400000e0000 */
[----:B------:R-:W-:-:S13]  /*3b20*/  CS2R R2, SRZ ;  /* 0x0000000000027805 */ /* 0x000fda000001ff00 */
.L_x_84:
[C---:B------:R-:W-:Y:S02]  /*3b30*/  LEA R0, R8.reuse, UR7, 0x3 ;  /* 0x0000000708007c11 */ /* 0x040fe4000f8e18ff */
[----:B------:R-:W-:Y:S02]  /*3b40*/  SHF.L.U32 R5, R3, 0x1f, RZ ;  /* 0x0000001f03057819 */ /* 0x000fe400000006ff */
[----:B------:R-:W-:Y:S02]  /*3b50*/  LEA R4, R8, UR7, 0x4 ;  /* 0x0000000708047c11 */ /* 0x000fe4000f8e20ff */
[----:B------:R-:W1:Y:S02]  /*3b60*/  SYNCS.PHASECHK.TRANS64.TRYWAIT P0, [R0+URZ+0x100], R5 ;  /* 0x00010005000075a7 */ /* 0x000e6400080011ff */
[----:B-1-34-:R-:W-:Y:S05]  /*3b70*/  @!P0 BRA `(.L_x_77) ;  /* 0x0000004c00508947 */ /* 0x01afea0003800000 */
.L_x_169:
[----:B-1----:R-:W1:Y:S01]  /*3b80*/  LDS.128 R4, [R4+0x190] ;  /* 0x0001900004047984 */ /* 0x002e620000000c00 */
[----:B------:R-:W-:Y:S02]  /*3b90*/  VIADD R0, R0, 0x110 ;  /* 0x0000011000007836 */ /* 0x000fe40000000000 */
[----:B------:R-:W-:Y:S01]  /*3ba0*/  VIADD R8, R8, 0x1 ;  /* 0x0000000108087836 */ /* 0x000fe20000000000 */
[----:B------:R-:W-:Y:S01]  /*3bb0*/  @!PT LDS RZ, [RZ] ;  /* 0x00000000fffff984 */ /* 0x000fe20000000800 */
[----:B------:R-:W-:Y:S01]  /*3bc0*/  @!PT LDS RZ, [RZ] ;  /* 0x00000000fffff984 */ /* 0x000fe20000000800 */
[----:B------:R-:W-:Y:S01]  /*3bd0*/  @!PT LDS RZ, [RZ] ;  /* 0x00000000fffff984 */ /* 0x000fe20000000800 */
[----:B------:R-:W-:Y:S01]  /*3be0*/  @!PT LDS RZ, [RZ] ;  /* 0x00000000fffff984 */ /* 0x000fe20000000800 */
[----:B------:R2:W-:Y:S06]  /*3bf0*/  MEMBAR.ALL.CTA ;  /* 0x0000000000007992 */ /* 0x0005ec0000008000 */
[----:B--2---:R-:W2:Y:S01]  /*3c00*/  FENCE.VIEW.ASYNC.S ;  /* 0x00000000000073c6 */ /* 0x004ea20000000000 */
[----:B------:R-:W-:-:S04]  /*3c10*/  PRMT R0, RZ, 0x654, R0 ;  /* 0x00000654ff007816 */ /* 0x000fc80000000000 */
[----:B--2---:R2:W-:Y:S01]  /*3c20*/  SYNCS.ARRIVE.TRANS64.RED.A1T0 RZ, [R0+URZ], RZ ;  /* 0x000000ff00ff79a7 */ /* 0x0045e200081004ff */
[----:B-1----:R-:W-:Y:S01]  /*3c30*/  LOP3.LUT P1, RZ, R6, 0x1, RZ, 0xc0, !PT ;  /* 0x0000000106ff7812 */ /* 0x002fe2000782c0ff */
[----:B--2---:R-:W-:-:S12]  /*3c40*/  BRA.U UP2, `(.L_x_78) ;  /* 0x0000000502087547 */ /* 0x004fd8000b800000 */
[----:B------:R-:W1:Y:S01]  /*3c50*/  LDCU UR8, c[0x0][0x38c] ;  /* 0x00007180ff0877ac */ /* 0x000e620008000800 */
[----:B------:R-:W-:Y:S02]  /*3c60*/  PLOP3.LUT P2, PT, PT, PT, PT, 0x80, 0x8 ;  /* 0x000000000008781c */ /* 0x000fe40003f4f070 */
[----:B------:R-:W-:Y:S01]  /*3c70*/  SHF.L.U32 R5, R9, 0x1f, RZ ;  /* 0x0000001f09057819 */ /* 0x000fe200000006ff */
[----:B------:R-:W-:Y:S02]  /*3c80*/  ULEA UR9, UR19, UR7, 0x3 ;  /* 0x0000000713097291 */ /* 0x000fe4000f8e18ff */
[----:B------:R-:W-:Y:S02]  /*3c90*/  ULEA UR10, UR19, UR21, 0x6 ;  /* 0x00000015130a7291 */ /* 0x000fe4000f8e30ff */
[----:B-1----:R-:W-:-:S06]  /*3ca0*/  UISETP.GE.AND UP0, UPT, UR8, 0x1, UPT ;  /* 0x000000010800788c */ /* 0x002fcc000bf06270 */
[----:B------:R-:W-:-:S05]  /*3cb0*/  PLOP3.LUT P0, PT, PT, PT, UP0, 0x80, 0x8 ;  /* 0x000000000008781c */ /* 0x000fca0003f0f008 */
[----:B------:R-:W-:-:S08]  /*3cc0*/  @UP0 ULEA UR8, UR18, UR7, 0x3 ;  /* 0x0000000712080291 */ /* 0x000fd0000f8e18ff */
[----:B------:R-:W-:-:S04]  /*3cd0*/  @P0 SHF.L.U32 R0, R2, 0x1f, RZ ;  /* 0x0000001f02000819 */ /* 0x000fc800000006ff */
[----:B------:R1:W2:Y:S01]  /*3ce0*/  @P0 SYNCS.PHASECHK.TRANS64.TRYWAIT P2, [UR8], R0 ;  /* 0x00000000ff0005a7 */ /* 0x0002a20008041108 */
[----:B------:R-:W3:Y:S02]  /*3cf0*/  SYNCS.PHASECHK.TRANS64.TRYWAIT P0, [UR9+0x140], R5 ;  /* 0x00014005ff0075a7 */ /* 0x000ee40008001109 */
[----:B-123--:R-:W-:Y:S05]  /*3d00*/  @!P0 BRA `(.L_x_79) ;  /* 0x0000004c00008947 */ /* 0x00efea0003800000 */
.L_x_171:
[----:B------:R-:W-:Y:S01]  /*3d10*/  UMOV UR16, UR17 ;  /* 0x0000001100107c82 */ /* 0x000fe20008000000 */
[----:B------:R-:W-:Y:S05]  /*3d20*/  BRA.U !UP0, `(.L_x_80) ;  /* 0x0000000108c07547 */ /* 0x000fea000b800000 */
[----:B------:R-:W-:Y:S02]  /*3d30*/  UIADD3 UR16, UPT, UPT, UR20, UR17, URZ ;  /* 0x0000001114107290 */ /* 0x000fe4000fffe0ff */
[----:B------:R-:W-:Y:S01]  /*3d40*/  UPLOP3.LUT UP3, UPT, UPT, UPT, UPT, 0x40, 0x4 ;  /* 0x000000000004789c */ /* 0x000fe20003f6e870 */
[----:B------:R-:W-:Y:S01]  /*3d50*/  UMOV UR15, UR6 ;  /* 0x00000006000f7c82 */ /* 0x000fe20008000000 */
[----:B------:R-:W-:-:S09]  /*3d60*/  UMOV UR46, UR18 ;  /* 0x00000012002e7c82 */ /* 0x000fd20008000000 */
.L_x_83:
[----:B--2---:R-:W-:Y:S01]  /*3d70*/  ULEA UR8, UR46, UR7, 0x3 ;  /* 0x000000072e087291 */ /* 0x004fe2000f8e18ff */
[----:B---3--:R-:W-:Y:S11]  /*3d80*/  @P2 BRA `(.L_x_81) ;  /* 0x00000000000c2947 */ /* 0x008ff60003800000 */
[----:B-1----:R-:W-:Y:S04]  /*3d90*/  SHF.L.U32 R5, R2, 0x1f, RZ ;  /* 0x0000001f02057819 */ /* 0x002fe800000006ff */
[----:B------:R-:W1:Y:S02]  /*3da0*/  SYNCS.PHASECHK.TRANS64.TRYWAIT P0, [UR8], R5 ;  /* 0x00000005ff0075a7 */ /* 0x000e640008001108 */
[----:B-1----:R-:W-:Y:S05]  /*3db0*/  @!P0 BRA `(.L_x_82) ;  /* 0x0000004800ec8947 */ /* 0x002fea0003800000 */
.L_x_81:
[----:B------:R-:W-:Y:S01]  /*3dc0*/  UISETP.NE.AND UP0, UPT, UR15, 0x1, UPT ;  /* 0x000000010f00788c */ /* 0x000fe2000bf05270 */
[----:B------:R-:W-:Y:S01]  /*3dd0*/  PLOP3.LUT P2, PT, PT, PT, PT, 0x80, 0x8 ;  /* 0x000000000008781c */ /* 0x000fe20003f4f070 */
[----:B------:R-:W-:Y:S02]  /*3de0*/  UIADD3 UR18, UPT, UPT, UR46, 0x1, URZ ;  /* 0x000000012e127890 */ /* 0x000fe4000fffe0ff */
[----:B------:R-:W-:Y:S02]  /*3df0*/  ULEA UR32, UR46, UR14, 0x9 ;  /* 0x0000000e2e207291 */ /* 0x000fe4000f8e48ff */
[----:B------:R-:W-:Y:S01]  /*3e00*/  UISETP.NE.AND UP1, UPT, UR18, 0xd, UPT ;  /* 0x0000000d1200788c */ /* 0x000fe2000bf25270 */
[----:B------:R-:W-:Y:S01]  /*3e10*/  PLOP3.LUT P0, PT, PT, PT, UP0, 0x80, 0x8 ;  /* 0x000000000008781c */ /* 0x000fe20003f0f008 */
[----:B------:R-:W-:Y:S02]  /*3e20*/  UIADD3 UR44, UPT, UPT, UR32, 0x2, URZ ;  /* 0x00000002202c7890 */ /* 0x000fe4000fffe0ff */
[----:B------:R-:W-:Y:S02]  /*3e30*/  USEL UR31, URZ, 0x1, UP1 ;  /* 0x00000001ff1f7887 */ /* 0x000fe40008800000 */
[----:B------:R-:W-:Y:S02]  /*3e40*/  USEL UR18, UR18, URZ, UP1 ;  /* 0x000000ff12127287 */ /* 0x000fe40008800000 */
[----:B------:R-:W-:Y:S02]  /*3e50*/  UIADD3 UR40, UPT, UPT, UR32, 0x4, URZ ;  /* 0x0000000420287890 */ /* 0x000fe4000fffe0ff */
[----:B------:R-:W-:Y:S01]  /*3e60*/  @UP0 ULEA UR30, UR18, UR7, 0x3 ;  /* 0x00000007121e0291 */ /* 0x000fe2000f8e18ff */
[----:B------:R-:W-:Y:S01]  /*3e70*/  LOP3.LUT R2, R2, UR31, RZ, 0x3c, !PT ;  /* 0x0000001f02027c12 */ /* 0x000fe2000f8e3cff */
[----:B------:R-:W-:Y:S02]  /*3e80*/  UIADD3 UR36, UPT, UPT, UR32, 0x6, URZ ;  /* 0x0000000620247890 */ /* 0x000fe4000fffe0ff */
[----:B------:R-:W-:Y:S01]  /*3e90*/  UIADD3 UR8, UPT, UPT, UR8, 0x68, URZ ;  /* 0x0000006808087890 */ /* 0x000fe2000fffe0ff */
[----:B-1----:R-:W-:Y:S01]  /*3ea0*/  @P0 SHF.L.U32 R0, R2, 0x1f, RZ ;  /* 0x0000001f02000819 */ /* 0x002fe200000006ff */
[----:B------:R-:W-:Y:S02]  /*3eb0*/  UIADD3 UR17, UPT, UPT, UR17, 0x1, URZ ;  /* 0x0000000111117890 */ /* 0x000fe4000fffe0ff */
[----:B------:R-:W-:Y:S01]  /*3ec0*/  UIADD3 UR15, UPT, UPT, UR15, -0x1, URZ ;  /* 0xffffffff0f0f7890 */ /* 0x000fe2000fffe0ff */
[----:B------:R2:W3:Y:S01]  /*3ed0*/  @P0 SYNCS.PHASECHK.TRANS64.TRYWAIT P2, [UR30], R0 ;  /* 0x00000000ff0005a7 */ /* 0x0004e2000804111e */
[----:B------:R-:W-:Y:S02]  /*3ee0*/  ULEA UR30, UR46, UR13, 0x9 ;  /* 0x0000000d2e1e7291 */ /* 0x000fe4000f8e48ff */
[----:B------:R-:W-:Y:S02]  /*3ef0*/  UISETP.NE.AND UP0, UPT, UR17, UR16, UPT ;  /* 0x000000101100728c */ /* 0x000fe4000bf05270 */
[----:B------:R-:W-:Y:S02]  /*3f00*/  UIADD3 UR42, UPT, UPT, UR30, 0x2, URZ ;  /* 0x000000021e2a7890 */ /* 0x000fe4000fffe0ff */
[----:B------:R-:W-:Y:S02]  /*3f10*/  UIADD3 UR38, UPT, UPT, UR30, 0x4, URZ ;  /* 0x000000041e267890 */ /* 0x000fe4000fffe0ff */
[----:B------:R-:W-:Y:S01]  /*3f20*/  UIADD3 UR34, UPT, UPT, UR30, 0x6, URZ ;  /* 0x000000061e227890 */ /* 0x000fe2000fffe0ff */
[----:B------:R-:W-:Y:S01]  /*3f30*/  UMOV UR33, 0x40004040 ;  /* 0x4000404000217882 */ /* 0x000fe20000000000 */
[----:B------:R-:W-:Y:S01]  /*3f40*/  UMOV UR31, 0x40004040 ;  /* 0x40004040001f7882 */ /* 0x000fe20000000000 */
[----:B------:R-:W-:Y:S01]  /*3f50*/  UMOV UR45, 0x40004040 ;  /* 0x40004040002d7882 */ /* 0x000fe20000000000 */
[----:B------:R2:W-:Y:S01]  /*3f60*/  UTCQMMA.2CTA gdesc[UR30], gdesc[UR32], tmem[UR10], tmem[UR28], idesc[UR29], UP3 ;  /* 0x00ff1c201e0075ea */ /* 0x0005e20009a0030a */
[----:B------:R-:W-:Y:S01]  /*3f70*/  UPLOP3.LUT UP3, UPT, UPT, UPT, UPT, 0x80, 0x8 ;  /* 0x000000000008789c */ /* 0x000fe20003f6f070 */
[----:B------:R-:W-:Y:S01]  /*3f80*/  UMOV UR43, 0x40004040 ;  /* 0x40004040002b7882 */ /* 0x000fe20000000000 */
[----:B------:R-:W-:Y:S01]  /*3f90*/  UMOV UR41, 0x40004040 ;  /* 0x4000404000297882 */ /* 0x000fe20000000000 */
[----:B------:R2:W-:Y:S01]  /*3fa0*/  UTCQMMA.2CTA gdesc[UR42], gdesc[UR44], tmem[UR10], tmem[UR26], idesc[UR27], UPT ;  /* 0x00ff1a2c2a0075ea */ /* 0x0005e2000ba0030a */
[----:B------:R-:W-:Y:S01]  /*3fb0*/  UMOV UR39, 0x40004040 ;  /* 0x4000404000277882 */ /* 0x000fe20000000000 */
[----:B------:R-:W-:Y:S01]  /*3fc0*/  UMOV UR37, 0x40004040 ;  /* 0x4000404000257882 */ /* 0x000fe20000000000 */
[----:B------:R-:W-:Y:S01]  /*3fd0*/  UMOV UR35, 0x40004040 ;  /* 0x4000404000237882 */ /* 0x000fe20000000000 */
[----:B------:R2:W-:Y:S01]  /*3fe0*/  UTCQMMA.2CTA gdesc[UR38], gdesc[UR40], tmem[UR10], tmem[UR24], idesc[UR25], UPT ;  /* 0x00ff1828260075ea */ /* 0x0005e2000ba0030a */
[----:B------:R2:W-:Y:S01]  /*3ff0*/  UTCQMMA.2CTA gdesc[UR34], gdesc[UR36], tmem[UR10], tmem[UR22], idesc[UR23], UPT ;  /* 0x00ff1624220075ea */ /* 0x0005e2000ba0030a */
[----:B------:R2:W-:Y:S01]  /*4000*/  UTCBAR.2CTA.MULTICAST [UR8], URZ, UR12 ;  /* 0x000000ff080073e9 */ /* 0x0005e2000820080c */
[----:B------:R-:W-:Y:S01]  /*4010*/  UMOV UR46, UR18 ;  /* 0x00000012002e7c82 */ /* 0x000fe20008000000 */
[----:B------:R-:W-:Y:S05]  /*4020*/  BRA.U UP0, `(.L_x_83) ;  /* 0xfffffffd00507547 */ /* 0x000fea000b83ffff */
.L_x_80:
[----:B------:R-:W-:Y:S01]  /*4030*/  UIADD3 UR9, UPT, UPT, UR9, 0x120, URZ ;  /* 0x0000012009097890 */ /* 0x000fe2000fffe0ff */
[----:B------:R-:W-:-:S08]  /*4040*/  UMOV UR17, UR16 ;  /* 0x0000001000117c82 */ /* 0x000fd00008000000 */
[----:B------:R4:W-:Y:S01]  /*4050*/  UTCBAR.2CTA.MULTICAST [UR9], URZ, UR11 ;  /* 0x000000ff090073e9 */ /* 0x0009e2000820080b */
[----:B------:R-:W-:Y:S02]  /*4060*/  NOP ;  /* 0x0000000000007918 */ /* 0x000fe40000000000 */
.L_x_78:
[----:B------:R-:W-:Y:S01]  /*4070*/  UIADD3 UR19, UPT, UPT, UR19, 0x1, URZ ;  /* 0x0000000113137890 */ /* 0x000fe2000fffe0ff */
[----:B------:R-:W-:-:S03]  /*4080*/  ISETP.NE.AND P0, PT, R8, 0x2, PT ;  /* 0x000000020800780c */ /* 0x000fc60003f05270 */
[----:B------:R-:W-:Y:S01]  /*4090*/  UISETP.NE.AND UP0, UPT, UR19, 0x4, UPT ;  /* 0x000000041300788c */ /* 0x000fe2000bf05270 */
[----:B-12---:R-:W-:Y:S02]  /*40a0*/  SEL R0, RZ, 0x1, P0 ;  /* 0x00000001ff007807 */ /* 0x006fe40000000000 */
[----:B------:R-:W-:Y:S01]  /*40b0*/  SEL R8, R8, RZ, P0 ;  /* 0x000000ff08087207 */ /* 0x000fe20000000000 */
[----:B------:R-:W-:Y:S01]  /*40c0*/  USEL UR8, URZ, 0x1, UP0 ;  /* 0x00000001ff087887 */ /* 0x000fe20008000000 */
[----:B------:R-:W-:Y:S01]  /*40d0*/  LOP3.LUT R3, R3, R0, RZ, 0x3c, !PT ;  /* 0x0000000003037212 */ /* 0x000fe200078e3cff */
[----:B------:R-:W-:-:S04]  /*40e0*/  USEL UR19, UR19, URZ, UP0 ;  /* 0x000000ff13137287 */ /* 0x000fc80008000000 */
[----:B------:R-:W-:Y:S01]  /*40f0*/  LOP3.LUT R9, R9, UR8, RZ, 0x3c, !PT ;  /* 0x0000000809097c12 */ /* 0x000fe2000f8e3cff */
[----:B------:R-:W-:Y:S07]  /*4100*/  @P1 BRA `(.L_x_84) ;  /* 0xfffffff800881947 */ /* 0x000fee000383ffff */
[----:B------:R-:W1:Y:S01]  /*4110*/  S2UR UR6, SR_CgaCtaId ;  /* 0x00000000000679c3 */ /* 0x000e620000008800 */
[----:B------:R-:W-:Y:S01]  /*4120*/  ELECT P0, URZ, PT ;  /* 0x0000000000ff782f */ /* 0x000fe20003800000 */
[----:B------:R-:W-:Y:S01]  /*4130*/  HFMA2 R0, -RZ, RZ, 0, 5.9604644775390625e-08 ;  /* 0x00000001ff007431 */ /* 0x000fe200000001ff */
[----:B------:R-:W-:-:S05]  /*4140*/  UMOV UR8, 0x40 ;  /* 0x0000004000087882 */ /* 0x000fca0000000000 */
[----:B------:R-:W-:Y:S01]  /*4150*/  UVIRTCOUNT.DEALLOC.SMPOOL 0x80 ;  /* 0x000000800000784c */ /* 0x000fe20000000000 */
[----:B------:R-:W-:Y:S02]  /*4160*/  UISETP.NE.AND UP0, UPT, UR5, URZ, UPT ;  /* 0x000000ff0500728c */ /* 0x000fe4000bf05270 */
[----:B-1----:R-:W-:-:S09]  /*4170*/  ULEA UR6, UR6, UR8, 0x18 ;  /* 0x0000000806067291 */ /* 0x002fd2000f8ec0ff */
[----:B------:R1:W-:Y:S01]  /*4180*/  @P0 STS.U8 [UR6+0x1c], R0 ;  /* 0x00001c00ff000988 */ /* 0x0003e20008000006 */
[----:B------:R-:W-:Y:S05]  /*4190*/  BRA.U UP0, `(.L_x_85) ;  /* 0x0000000100a07547 */ /* 0x000fea000b800000 */
[----:B------:R-:W-:Y:S01]  /*41a0*/  UIADD3 UR5, UPT, UPT, UR7, 0x140, URZ ;  /* 0x0000014007057890 */ /* 0x000fe2000fffe0ff */
[----:B------:R-:W-:-:S03]  /*41b0*/  SHF.L.U32 R3, R9, 0x1f, RZ ;  /* 0x0000001f09037819 */ /* 0x000fc600000006ff */
[----:B------:R-:W-:-:S09]  /*41c0*/  ULEA UR8, UR19, UR5, 0x3 ;  /* 0x0000000513087291 */ /* 0x000fd2000f8e18ff */
[----:B------:R-:W2:Y:S02]  /*41d0*/  SYNCS.PHASECHK.TRANS64.TRYWAIT P0, [UR8], R3 ;  /* 0x00000003ff0075a7 */ /* 0x000ea40008001108 */
[----:B--2---:R-:W-:Y:S05]  /*41e0*/  @!P0 BRA `(.L_x_86) ;  /* 0x0000004400f88947 */ /* 0x004fea0003800000 */
.L_x_174:
[----:B----4-:R-:W-:-:S04]  /*41f0*/  UIADD3 UR9, UPT, UPT, UR19, 0x1, URZ ;  /* 0x0000000113097890 */ /* 0x010fc8000fffe0ff */
        /* <DEDUP_REMOVED lines=8> */
.L_x_176:
        /* <DEDUP_REMOVED lines=9> */
.L_x_178:
[----:B------:R-:W-:-:S04]  /*4310*/  UIADD3 UR9, UPT, UPT, UR9, 0x1, URZ ;  /* 0x0000000109097890 */ /* 0x000fc8000fffe0ff */
[----:B------:R-:W-:-:S04]  /*4320*/  UISETP.NE.AND UP1, UPT, UR9, 0x4, UPT ;  /* 0x000000040900788c */ /* 0x000fc8000bf25270 */
[----:B------:R-:W-:Y:S02]  /*4330*/  USEL UR8, URZ, 0x1, UP1 ;  /* 0x00000001ff087887 */ /* 0x000fe40008800000 */
[----:B------:R-:W-:-:S04]  /*4340*/  USEL UR9, UR9, URZ, UP1 ;  /* 0x000000ff09097287 */ /* 0x000fc80008800000 */
[----:B------:R-:W-:Y:S01]  /*4350*/  ULEA UR9, UR9, UR5, 0x3 ;  /* 0x0000000509097291 */ /* 0x000fe2000f8e18ff */
[----:B-1----:R-:W-:-:S04]  /*4360*/  LOP3.LUT R3, R2, UR8, RZ, 0x3c, !PT ;  /* 0x0000000802037c12 */ /* 0x002fc8000f8e3cff */
[----:B------:R-:W-:Y:S01]  /*4370*/  SHF.L.U32 R3, R3, 0x1f, RZ ;  /* 0x0000001f03037819 */ /* 0x000fe200000006ff */
[----:B------:R-:W-:-:S04]  /*4380*/  IMAD.U32 R0, RZ, RZ, UR9 ;  /* 0x00000009ff007e24 */ /* 0x000fc8000f8e00ff */
[----:B------:R1:W2:Y:S03]  /*4390*/  SYNCS.PHASECHK.TRANS64.TRYWAIT P0, [R0+URZ], R3 ;  /* 0x00000003000075a7 */ /* 0x0002a600080011ff */
[----:B--2---:R-:W-:Y:S05]  /*43a0*/  @!P0 NANOSLEEP.SYNCS 0x989680 ;  /* 0x009896800000895d */ /* 0x004fea0003900000 */
[----:B------:R-:W2:Y:S02]  /*43b0*/  @!P0 SYNCS.PHASECHK.TRANS64 P0, [R0+URZ], R3 ;  /* 0x00000003000085a7 */ /* 0x000ea400080010ff */
[----:B--2---:R-:W-:Y:S05]  /*43c0*/  @P0 BRA `(.L_x_89) ;  /* 0x0000000000200947 */ /* 0x004fea0003800000 */
.L_x_90:
[----:B--2---:R2:W4:Y:S02]  /*43d0*/  SYNCS.PHASECHK.TRANS64.TRYWAIT P0, [R0+URZ], R3 ;  /* 0x00000003000075a7 */ /* 0x00452400080011ff */
[----:B----4-:R-:W-:Y:S05]  /*43e0*/  @!P0 NANOSLEEP.SYNCS 0x989680 ;  /* 0x009896800000895d */ /* 0x010fea0003900000 */
[----:B------:R-:W4:Y:S02]  /*43f0*/  @!P0 SYNCS.PHASECHK.TRANS64 P0, [R0+URZ], R3 ;  /* 0x00000003000085a7 */ /* 0x000f2400080010ff */
[----:B----4-:R-:W-:Y:S05]  /*4400*/  @!P0 BRA `(.L_x_90) ;  /* 0xfffffffc00f08947 */ /* 0x010fea000383ffff */
[----:B------:R-:W-:Y:S05]  /*4410*/  BRA `(.L_x_89) ;  /* 0x00000000000c7947 */ /* 0x000fea0003800000 */
.L_x_85:
[----:B------:R-:W-:-:S04]  /*4420*/  UIADD3 UR5, UPT, UPT, UR7, 0x180, URZ ;  /* 0x0000018007057890 */ /* 0x000fc8000fffe0ff */
[----:B------:R-:W-:-:S09]  /*4430*/  UPRMT UR5, UR4, 0x654, UR5 ;  /* 0x0000065404057896 */ /* 0x000fd20008000005 */
[----:B------:R-:W-:Y:S03]  /*4440*/  SYNCS.ARRIVE.TRANS64.RED.A1T0 RZ, [UR5], RZ ;  /* 0x000000ffffff79a7 */ /* 0x000fe60008100405 */
.L_x_89:
[----:B-12---:R-:W-:Y:S01]  /*4450*/  SHF.L.U32 R3, RZ, 0x1f, RZ ;  /* 0x0000001fff037819 */ /* 0x006fe200000006ff */
[----:B------:R-:W-:Y:S01]  /*4460*/  UIADD3 UR5, UPT, UPT, UR7, 0x180, URZ ;  /* 0x0000018007057890 */ /* 0x000fe2000fffe0ff */
[----:B------:R-:W-:Y:S02]  /*4470*/  PLOP3.LUT P0, PT, PT, PT, UP0, 0x80, 0x8 ;  /* 0x000000000008781c */ /* 0x000fe40003f0f008 */
[----:B------:R-:W1:Y:S02]  /*4480*/  SYNCS.PHASECHK.TRANS64.TRYWAIT P1, [UR7+0x180], R3 ;  /* 0x00018003ff0075a7 */ /* 0x000e640008021107 */
[----:B-1----:R-:W-:Y:S09]  /*4490*/  @!P1 BRA `(.L_x_91) ;  /* 0x0000004400949947 */ /* 0x002ff20003800000 */
.L_x_180:
[----:B------:R-:W-:Y:S01]  /*44a0*/  @!UP0 UPRMT UR5, UR4, 0x654, UR5 ;  /* 0x0000065404058896 */ /* 0x000fe20008000005 */
[----:B------:R-:W-:Y:S02]  /*44b0*/  UMOV UR8, 0xffff ;  /* 0x0000ffff00087882 */ /* 0x000fe40000000000 */
[----:B------:R-:W-:-:S06]  /*44c0*/  UMOV UR4, 0x1 ;  /* 0x0000000100047882 */ /* 0x000fcc0000000000 */
[----:B------:R-:W-:Y:S01]  /*44d0*/  @!P0 SYNCS.ARRIVE.TRANS64.RED.A1T0 RZ, [UR5], RZ ;  /* 0x000000ffffff89a7 */ /* 0x000fe20008100405 */
[----:B------:R-:W-:Y:S01]  /*44e0*/  NOP ;  /* 0x0000000000007918 */ /* 0x000fe20000000000 */
[----:B-1----:R-:W1:Y:S01]  /*44f0*/  LDS R0, [UR6+0x14] ;  /* 0x00001406ff007984 */ /* 0x002e620008000800 */
[----:B------:R-:W-:-:S04]  /*4500*/  ULOP3.LUT UR5, UR21, 0xffff, URZ, 0xc0, !UPT ;  /* 0x0000ffff15057892 */ /* 0x000fc8000f8ec0ff */
[----:B------:R-:W-:-:S04]  /*4510*/  USHF.R.U32.HI UR5, URZ, 0x5, UR5 ;  /* 0x00000005ff057899 */ /* 0x000fc80008011605 */
[----:B------:R-:W-:Y:S02]  /*4520*/  USHF.L.U32 UR8, UR8, UR5, URZ ;  /* 0x0000000508087299 */ /* 0x000fe400080006ff */
[----:B------:R-:W-:-:S04]  /*4530*/  USHF.L.U32 UR4, UR4, UR5, URZ ;  /* 0x0000000504047299 */ /* 0x000fc800080006ff */
[----:B-1----:R-:W-:-:S04]  /*4540*/  LOP3.LUT R0, R0, UR8, RZ, 0xc0, !PT ;  /* 0x0000000800007c12 */ /* 0x002fc8000f8ec0ff */
[----:B------:R-:W-:-:S13]  /*4550*/  ISETP.NE.AND P0, PT, R0, UR8, PT ;  /* 0x0000000800007c0c */ /* 0x000fda000bf05270 */
[----:B------:R-:W-:Y:S05]  /*4560*/  @P0 BRA `(.L_x_92) ;  /* 0x0000000000580947 */ /* 0x000fea0003800000 */
[----:B------:R-:W1:Y:S02]  /*4570*/  LDS R0, [UR6+0x18] ;  /* 0x00001806ff007984 */ /* 0x000e640008000800 */
[----:B-1----:R-:W-:-:S04]  /*4580*/  LOP3.LUT R0, R0, UR4, RZ, 0xc0, !PT ;  /* 0x0000000400007c12 */ /* 0x002fc8000f8ec0ff */
[----:B------:R-:W-:-:S13]  /*4590*/  ISETP.NE.AND P0, PT, R0, UR4, PT ;  /* 0x0000000400007c0c */ /* 0x000fda000bf05270 */
[----:B------:R-:W-:Y:S05]  /*45a0*/  @P0 BRA `(.L_x_93) ;  /* 0x00000000003c0947 */ /* 0x000fea0003800000 */
[----:B------:R-:W1:Y:S01]  /*45b0*/  S2R R2, SR_LANEID ;  /* 0x0000000000027919 */ /* 0x000e620000000000 */
[----:B------:R-:W-:Y:S01]  /*45c0*/  ULOP3.LUT UR8, URZ, UR8, URZ, 0x33, !UPT ;  /* 0x00000008ff087292 */ /* 0x000fe2000f8e33ff */
[----:B------:R-:W-:Y:S01]  /*45d0*/  LOP3.LUT R4, RZ, UR4, RZ, 0x33, !PT ;  /* 0x00000004ff047c12 */ /* 0x000fe2000f8e33ff */
[----:B------:R-:W-:Y:S02]  /*45e0*/  VOTEU.ANY UR7, UPT, PT ;  /* 0x0000000000077886 */ /* 0x000fe400038e0100 */
[----:B------:R-:W-:Y:S01]  /*45f0*/  UFLO.U32 UR7, UR7 ;  /* 0x00000007000772bd */ /* 0x000fe200080e0000 */
[----:B------:R-:W2:Y:S01]  /*4600*/  REDUX UR4, R4 ;  /* 0x00000000040473c4 */ /* 0x000ea20000000000 */
[----:B------:R-:W-:-:S06]  /*4610*/  IMAD.U32 R0, RZ, RZ, UR8 ;  /* 0x00000008ff007e24 */ /* 0x000fcc000f8e00ff */
[----:B------:R1:W-:Y:S01]  /*4620*/  UTCATOMSWS.AND URZ, UR8 ;  /* 0x0000000800ff79e3 */ /* 0x0003e20008000000 */
[----:B------:R-:W3:Y:S01]  /*4630*/  REDUX UR5, R0 ;  /* 0x00000000000573c4 */ /* 0x000ee20000000000 */
[----:B-1----:R-:W-:Y:S01]  /*4640*/  ISETP.EQ.U32.AND P0, PT, R2, UR7, PT ;  /* 0x0000000702007c0c */ /* 0x002fe2000bf02070 */
[----:B--2---:R-:W-:Y:S01]  /*4650*/  IMAD.U32 R2, RZ, RZ, UR4 ;  /* 0x00000004ff027e24 */ /* 0x004fe2000f8e00ff */
[----:B---3--:R-:W-:-:S11]  /*4660*/  MOV R3, UR5 ;  /* 0x0000000500037c02 */ /* 0x008fd60008000f00 */
[----:B------:R1:W-:Y:S04]  /*4670*/  @P0 ATOMS.AND RZ, [UR6+0x14], R3 ;  /* 0x00001403ffff098c */ /* 0x0003e8000a800006 */
[----:B------:R1:W-:Y:S01]  /*4680*/  @P0 ATOMS.AND RZ, [UR6+0x18], R2 ;  /* 0x00001802ffff098c */ /* 0x0003e2000a800006 */
[----:B------:R-:W-:Y:S05]  /*4690*/  BRA `(.L_x_94) ;  /* 0x0000000000147947 */ /* 0x000fea0003800000 */
.L_x_93:
[----:B------:R-:W-:Y:S02]  /*46a0*/  MOV R2, 0x46c0 ;  /* 0x000046c000027802 */ /* 0x000fe40000000f00 */
[----:B---345:R-:W-:Y:S05]  /*46b0*/  CALL.REL.NOINC `($__internal_0_$__cuda_sm10x_tcgen05_guardrail_trap_col_being_dealloced_not_returned_by_alloc) ;  /* 0x0000004400e87944 */ /* 0x038fea0003c00000 */
[----:B------:R-:W-:Y:S05]  /*46c0*/  BRA `(.L_x_94) ;  /* 0x0000000000087947 */ /* 0x000fea0003800000 */
.L_x_92:
[----:B------:R-:W-:Y:S02]  /*46d0*/  MOV R2, 0x46f0 ;  /* 0x000046f000027802 */ /* 0x000fe40000000f00 */
[----:B---345:R-:W-:Y:S05]  /*46e0*/  CALL.REL.NOINC `($__internal_2_$__cuda_sm10x_tcgen05_guardrail_trap_unallocated_columns_being_dealloced) ;  /* 0x0000004400f47944 */ /* 0x038fea0003c00000 */
.L_x_94:
[----:B------:R-:W-:Y:S01]  /*46f0*/  NOP ;  /* 0x0000000000007918 */ /* 0x000fe20000000000 */
[----:B----4-:R-:W-:Y:S05]  /*4700*/  EXIT ;  /* 0x000000000000794d */ /* 0x010fea0003800000 */
.L_x_65:
[----:B------:R-:W-:-:S09]  /*4710*/  UISETP.NE.OR UP5, UPT, UR10, 0x3, !UP5 ;  /* 0x000000030a00788c */ /* 0x000fd2000efa5670 */
[----:B------:R-:W-:Y:S05]  /*4720*/  BRA.U UP5, `(.L_x_95) ;  /* 0x0000000d05707547 */ /* 0x000fea000b800000 */
[----:B------:R-:W1:Y:S01]  /*4730*/  LDC R0, c[0x0][0xb30] ;  /* 0x0002cc00ff007b82 */ /* 0x000e620000000800 */
[----:B------:R-:W2:Y:S01]  /*4740*/  LDCU.64 UR8, c[0x0][0x888] ;  /* 0x00011100ff0877ac */ /* 0x000ea20008000a00 */
[----:B------:R-:W-:Y:S02]  /*4750*/  HFMA2 R29, -RZ, RZ, 0, 0 ;  /* 0x00000000ff1d7431 */ /* 0x000fe400000001ff */
[----:B------:R-:W-:Y:S01]  /*4760*/  IMAD.MOV.U32 R31, RZ, RZ, 0x1 ;  /* 0x00000001ff1f7424 */ /* 0x000fe200078e00ff */
[----:B------:R-:W-:Y:S01]  /*4770*/  MOV R23, 0x1000 ;  /* 0x0000100000177802 */ /* 0x000fe20000000f00 */
[----:B------:R-:W3:Y:S01]  /*4780*/  LDCU.64 UR4, c[0x0][0x890] ;  /* 0x00011200ff0477ac */ /* 0x000ee20008000a00 */
[----:B------:R-:W-:Y:S01]  /*4790*/  IMAD.MOV.U32 R30, RZ, RZ, RZ ;  /* 0x000000ffff1e7224 */ /* 0x000fe200078e00ff */
[----:B------:R-:W4:Y:S01]  /*47a0*/  LDC R19, c[0x0][0x370] ;  /* 0x0000dc00ff137b82 */ /* 0x000f220000000800 */
[----:B------:R-:W-:Y:S01]  /*47b0*/  UMOV UR7, 0x400 ;  /* 0x0000040000077882 */ /* 0x000fe20000000000 */
[----:B------:R-:W-:-:S02]  /*47c0*/  UPLOP3.LUT UP1, UPT, UPT, UPT, UPT, 0x40, 0x4 ;  /* 0x000000000004789c */ /* 0x000fc40003f2e870 */
[----:B------:R-:W-:-:S04]  /*47d0*/  ULEA UR7, UR37, UR7, 0x18 ;  /* 0x0000000725077291 */ /* 0x000fc8000f8ec0ff */
[----:B------:R-:W4:Y:S01]  /*47e0*/  LDC R2, c[0x0][0xb0c] ;  /* 0x0002c300ff027b82 */ /* 0x000f220000000800 */
[----:B------:R-:W-:Y:S02]  /*47f0*/  UIADD3 UR13, UPT, UPT, UR7, 0xd8, URZ ;  /* 0x000000d8070d7890 */ /* 0x000fe4000fffe0ff */
[----:B--2---:R-:W-:Y:S02]  /*4800*/  UISETP.NE.U32.AND UP3, UPT, UR8, URZ, UPT ;  /* 0x000000ff0800728c */ /* 0x004fe4000bf65070 */
[----:B------:R-:W-:Y:S02]  /*4810*/  UIADD3 UR25, UPT, UPT, UR7, 0xd0, URZ ;  /* 0x000000d007197890 */ /* 0x000fe4000fffe0ff */
[----:B---3--:R-:W-:Y:S01]  /*4820*/  UISETP.NE.U32.AND UP4, UPT, UR4, URZ, UPT ;  /* 0x000000ff0400728c */ /* 0x008fe2000bf85070 */
[----:B------:R-:W2:Y:S01]  /*4830*/  LDC R18, c[0x0][0xb20] ;  /* 0x0002c800ff127b82 */ /* 0x000ea20000000800 */
[----:B-1----:R-:W-:Y:S01]  /*4840*/  ISETP.NE.AND P1, PT, R0, 0x1, PT ;  /* 0x000000010000780c */ /* 0x002fe20003f25270 */
[----:B------:R-:W-:-:S02]  /*4850*/  UISETP.NE.AND.EX UP3, UPT, UR9, URZ, UPT, UP3 ;  /* 0x000000ff0900728c */ /* 0x000fc4000bf65330 */
[----:B------:R-:W-:Y:S02]  /*4860*/  UPRMT UR13, UR37, 0x654, UR13 ;  /* 0x00000654250d7896 */ /* 0x000fe4000800000d */
[----:B------:R-:W-:Y:S02]  /*4870*/  UISETP.NE.AND.EX UP4, UPT, UR5, URZ, UPT, UP4 ;  /* 0x000000ff0500728c */ /* 0x000fe4000bf85340 */
[----:B------:R-:W1:Y:S08]  /*4880*/  LDC.64 R32, c[0x0][0x348] ;  /* 0x0000d200ff207b82 */ /* 0x000e700000000a00 */
[----:B------:R-:W3:Y:S08]  /*4890*/  LDC.64 R16, c[0x0][0xb10] ;  /* 0x0002c400ff107b82 */ /* 0x000ef00000000a00 */
[----:B------:R-:W1:Y:S08]  /*48a0*/  LDC.64 R6, c[0x0][0xb18] ;  /* 0x0002c600ff067b82 */ /* 0x000e700000000a00 */
[----:B------:R-:W1:Y:S08]  /*48b0*/  LDC.64 R4, c[0x0][0xb28] ;  /* 0x0002ca00ff047b82 */ /* 0x000e700000000a00 */
[----:B--2-4-:R-:W1:Y:S02]  /*48c0*/  LDC R22, c[0x0][0x374] ;  /* 0x0000dd00ff167b82 */ /* 0x014e640000000800 */
.L_x_104:
[C---:B------:R-:W-:Y:S02]  /*48d0*/  LEA R0, R30.reuse, UR7, 0x3 ;  /* 0x000000071e007c11 */ /* 0x040fe4000f8e18ff */
[----:B------:R-:W-:Y:S02]  /*48e0*/  SHF.L.U32 R3, R29, 0x1f, RZ ;  /* 0x0000001f1d037819 */ /* 0x000fe400000006ff */
[----:B------:R-:W-:Y:S02]  /*48f0*/  LEA R24, R30, UR7, 0x4 ;  /* 0x000000071e187c11 */ /* 0x000fe4000f8e20ff */
[----:B--2---:R-:W2:Y:S02]  /*4900*/  SYNCS.PHASECHK.TRANS64.TRYWAIT P0, [R0+URZ+0x100], R3 ;  /* 0x00010003000075a7 */ /* 0x004ea400080011ff */
[----:B--2---:R-:W-:Y:S05]  /*4910*/  @!P0 BRA `(.L_x_96) ;  /* 0x00000040008c8947 */ /* 0x004fea0003800000 */
.L_x_181:
[----:B------:R-:W-:Y:S01]  /*4920*/  ISETP.GE.AND P0, PT, R40, 0x1, PT ;  /* 0x000000012800780c */ /* 0x000fe20003f06270 */
[----:B------:R-:W4:Y:S01]  /*4930*/  LDS.128 R24, [R24+0x190] ;  /* 0x0001900018187984 */ /* 0x000f220000000c00 */
[----:B--2---:R-:W-:Y:S01]  /*4940*/  VIADD R0, R0, 0x110 ;  /* 0x0000011000007836 */ /* 0x004fe20000000000 */
[----:B------:R-:W-:Y:S01]  /*4950*/  @!PT LDS RZ, [RZ] ;  /* 0x00000000fffff984 */ /* 0x000fe20000000800 */
[----:B------:R-:W-:Y:S01]  /*4960*/  @!PT LDS RZ, [RZ] ;  /* 0x00000000fffff984 */ /* 0x000fe20000000800 */
[----:B------:R-:W-:Y:S01]  /*4970*/  @!PT LDS RZ, [RZ] ;  /* 0x00000000fffff984 */ /* 0x000fe20000000800 */
[----:B------:R-:W-:Y:S01]  /*4980*/  @!PT LDS RZ, [RZ] ;  /* 0x00000000fffff984 */ /* 0x000fe20000000800 */
[----:B------:R2:W-:Y:S06]  /*4990*/  MEMBAR.ALL.CTA ;  /* 0x0000000000007992 */ /* 0x0005ec0000008000 */
[----:B--2---:R-:W2:Y:S01]  /*49a0*/  FENCE.VIEW.ASYNC.S ;  /* 0x00000000000073c6 */ /* 0x004ea20000000000 */
[----:B------:R-:W-:Y:S04]  /*49b0*/  PRMT R0, RZ, 0x654, R0 ;  /* 0x00000654ff007816 */ /* 0x000fe80000000000 */
[----:B--2---:R2:W-:Y:S01]  /*49c0*/  SYNCS.ARRIVE.TRANS64.RED.A1T0 RZ, [R0+URZ], RZ ;  /* 0x000000ff00ff79a7 */ /* 0x0045e200081004ff */
[----:B----4-:R-:W-:Y:S11]  /*49d0*/  LOP3.LUT P3, RZ, R26, 0x1, RZ, 0xc0, !PT ;  /* 0x000000011aff7812 */ /* 0x010ff6000786c0ff */
[----:B------:R-:W-:Y:S02]  /*49e0*/  @!UPT UIADD3 URZ, UPT, UPT, URZ, URZ, URZ ;  /* 0x000000fffffff290 */ /* 0x000fe4000fffe0ff */
[----:B------:R-:W-:Y:S02]  /*49f0*/  @P3 MOV R13, R24 ;  /* 0x00000018000d3202 */ /* 0x000fe40000000f00 */
[----:B------:R-:W-:Y:S01]  /*4a00*/  @P3 LOP3.LUT R8, R25, 0xffff, RZ, 0xc0, !PT ;  /* 0x0000ffff19083812 */ /* 0x000fe200078ec0ff */
[----:B--2---:R-:W-:Y:S06]  /*4a10*/  @!P0 BRA `(.L_x_97) ;  /* 0x0000000000a48947 */ /* 0x004fec0003800000 */
[----:B-1----:R-:W-:Y:S01]  /*4a20*/  IMAD.HI.U32 R35, R22, R7, RZ ;  /* 0x0000000716237227 */ /* 0x002fe200078e00ff */
[----:B------:R-:W-:Y:S02]  /*4a30*/  ISETP.NE.AND P0, PT, R6, 0x1, PT ;  /* 0x000000010600780c */ /* 0x000fe40003f05270 */
[----:B------:R-:W-:Y:S01]  /*4a40*/  ISETP.NE.AND P2, PT, R40, 0x1, PT ;  /* 0x000000012800780c */ /* 0x000fe20003f45270 */
[----:B---3--:R-:W-:Y:S01]  /*4a50*/  IMAD.HI.U32 R34, R19, R16, RZ ;  /* 0x0000001013227227 */ /* 0x008fe200078e00ff */
[----:B------:R-:W-:Y:S02]  /*4a60*/  SHF.R.U32.HI R35, RZ, R18, R35 ;  /* 0x00000012ff237219 */ /* 0x000fe40000011623 */
[----:B------:R-:W-:Y:S01]  /*4a70*/  ISETP.NE.AND P4, PT, R2, 0x1, PT ;  /* 0x000000010200780c */ /* 0x000fe20003f85270 */
[----:B------:R-:W-:Y:S01]  /*4a80*/  IMAD.HI.U32 R36, R13, R16, RZ ;  /* 0x000000100d247227 */ /* 0x000fe200078e00ff */
[----:B------:R-:W-:Y:S02]  /*4a90*/  SHF.R.U32.HI R34, RZ, R17, R34 ;  /* 0x00000011ff227219 */ /* 0x000fe40000011622 */
[----:B------:R-:W-:Y:S01]  /*4aa0*/  SEL R3, R22, R35, !P0 ;  /* 0x0000002316037207 */ /* 0x000fe20004000000 */
[C---:B------:R-:W-:Y:S01]  /*4ab0*/  IMAD.HI.U32 R35, R8.reuse, R7, RZ ;  /* 0x0000000708237227 */ /* 0x040fe200078e00ff */
[----:B------:R-:W-:Y:S02]  /*4ac0*/  SEL R11, R19, R34, !P4 ;  /* 0x00000022130b7207 */ /* 0x000fe40006000000 */
[----:B------:R-:W-:Y:S01]  /*4ad0*/  SHF.R.U32.HI R36, RZ, R17, R36 ;  /* 0x00000011ff247219 */ /* 0x000fe20000011624 */
[----:B------:R-:W-:Y:S01]  /*4ae0*/  IMAD.HI.U32 R38, R3, R4, RZ ;  /* 0x0000000403267227 */ /* 0x000fe200078e00ff */
[----:B------:R-:W-:Y:S03]  /*4af0*/  SHF.R.U32.HI R35, RZ, R18, R35 ;  /* 0x00000012ff237219 */ /* 0x000fe60000011623 */
[----:B------:R-:W-:Y:S01]  /*4b00*/  IMAD.HI.U32 R34, R11, R4, RZ ;  /* 0x000000040b227227 */ /* 0x000fe200078e00ff */
[----:B------:R-:W-:Y:S02]  /*4b10*/  @P2 SHF.R.U32.HI R3, RZ, R5, R38 ;  /* 0x00000005ff032219 */ /* 0x000fe40000011626 */
[----:B------:R-:W-:Y:S02]  /*4b20*/  SEL R9, R8, R35, !P0 ;  /* 0x0000002308097207 */ /* 0x000fe40004000000 */
[----:B------:R-:W-:Y:S01]  /*4b30*/  @P2 SHF.R.U32.HI R11, RZ, R5, R34 ;  /* 0x00000005ff0b2219 */ /* 0x000fe20000011622 */
[C---:B------:R-:W-:Y:S01]  /*4b40*/  IMAD R10, R40.reuse, R3, RZ ;  /* 0x00000003280a7224 */ /* 0x040fe200078e02ff */
[----:B------:R-:W-:Y:S01]  /*4b50*/  SEL R3, R13, R36, !P4 ;  /* 0x000000240d037207 */ /* 0x000fe20006000000 */
[C---:B------:R-:W-:Y:S03]  /*4b60*/  IMAD.HI.U32 R14, R9.reuse, R4, RZ ;  /* 0x00000004090e7227 */ /* 0x040fe600078e00ff */
[----:B------:R-:W-:Y:S01]  /*4b70*/  ISETP.GE.AND P0, PT, R9, R10, PT ;  /* 0x0000000a0900720c */ /* 0x000fe20003f06270 */
[C---:B------:R-:W-:Y:S01]  /*4b80*/  IMAD R12, R40.reuse, R11, RZ ;  /* 0x0000000b280c7224 */ /* 0x040fe200078e02ff */
[-C--:B------:R-:W-:Y:S04]  /*4b90*/  SHF.R.U32.HI R14, RZ, R5.reuse, R14 ;  /* 0x00000005ff0e7219 */ /* 0x080fe8000001160e */
[----:B------:R-:W-:Y:S02]  /*4ba0*/  ISETP.GE.OR P0, PT, R3, R12, P0 ;  /* 0x0000000c0300720c */ /* 0x000fe40000706670 */
[----:B------:R-:W-:Y:S05]  /*4bb0*/  SEL R15, R9, R14, !P2 ;  /* 0x0000000e090f7207 */ /* 0x000fea0005000000 */
[----:B------:R-:W-:Y:S04]  /*4bc0*/  IMAD.MOV R14, RZ, RZ, -R15 ;  /* 0x000000ffff0e7224 */ /* 0x000fe800078e0a0f */
[----:B------:R-:W-:Y:S02]  /*4bd0*/  IMAD R14, R40, R14, R9 ;  /* 0x0000000e280e7224 */ /* 0x000fe400078e0209 */
[C---:B------:R-:W-:Y:S05]  /*4be0*/  @!P0 IMAD.HI.U32 R10, R3.reuse, R4, RZ ;  /* 0x00000004030a8227 */ /* 0x040fea00078e00ff */
[----:B------:R-:W-:Y:S04]  /*4bf0*/  @!P0 SHF.R.U32.HI R10, RZ, R5, R10 ;  /* 0x00000005ff0a8219 */ /* 0x000fe8000001160a */
[----:B------:R-:W-:Y:S01]  /*4c00*/  @!P0 SEL R0, R3, R10, !P2 ;  /* 0x0000000a03008207 */ /* 0x000fe20005000000 */
[----:B------:R-:W-:Y:S03]  /*4c10*/  IMAD.MOV R10, RZ, RZ, -R3 ;  /* 0x000000ffff0a7224 */ /* 0x000fe600078e0a03 */
[----:B------:R-:W-:Y:S01]  /*4c20*/  @!P0 IADD3 R15, PT, PT, R15, -R0, RZ ;  /* 0x800000000f0f8210 */ /* 0x000fe20007ffe0ff */
[----:B------:R-:W-:Y:S01]  /*4c30*/  @!P0 IMAD R0, R11, R14, R0 ;  /* 0x0000000e0b008224 */ /* 0x000fe200078e0200 */
[----:B------:R-:W-:Y:S01]  /*4c40*/  IADD3 R11, PT, PT, -R9, RZ, RZ ;  /* 0x000000ff090b7210 */ /* 0x000fe20007ffe1ff */
[----:B------:R-:W-:Y:S02]  /*4c50*/  IMAD R13, R2, R10, R13 ;  /* 0x0000000a020d7224 */ /* 0x000fe400078e020d */
[----:B------:R-:W-:Y:S02]  /*4c60*/  @!P0 IMAD R9, R15, R40, R3 ;  /* 0x000000280f098224 */ /* 0x000fe400078e0203 */
[----:B------:R-:W-:Y:S02]  /*4c70*/  @!P0 IMAD.MOV.U32 R3, RZ, RZ, R0 ;  /* 0x000000ffff038224 */ /* 0x000fe400078e0000 */
[----:B------:R-:W-:Y:S02]  /*4c80*/  IMAD R8, R6, R11, R8 ;  /* 0x0000000b06087224 */ /* 0x000fe400078e0208 */
[----:B------:R-:W-:Y:S02]  /*4c90*/  IMAD R13, R3, R2, R13 ;  /* 0x00000002030d7224 */ /* 0x000fe400078e020d */
[----:B------:R-:W-:Y:S02]  /*4ca0*/  IMAD R8, R9, R6, R8 ;  /* 0x0000000609087224 */ /* 0x000fe400078e0208 */
.L_x_97:
[----:B------:R-:W-:Y:S05]  /*4cb0*/  BRA.U UP1, `(.L_x_98) ;  /* 0x0000000101107547 */ /* 0x000fea000b800000 */
[----:B------:R-:W-:Y:S04]  /*4cc0*/  MOV R0, UR6 ;  /* 0x0000000600007c02 */ /* 0x000fe80008000f00 */
[----:B------:R-:W-:Y:S04]  /*4cd0*/  SHF.L.U32 R3, R0, 0x1f, RZ ;  /* 0x0000001f00037819 */ /* 0x000fe800000006ff */
[----:B------:R-:W2:Y:S02]  /*4ce0*/  SYNCS.PHASECHK.TRANS64.TRYWAIT P0, [UR7+0xf8], R3 ;  /* 0x0000f803ff0075a7 */ /* 0x000ea40008001107 */
[----:B--2---:R-:W-:Y:S05]  /*4cf0*/  @!P0 BRA `(.L_x_99) ;  /* 0x0000003c00a88947 */ /* 0x004fea0003800000 */
.L_x_98:
[----:B------:R-:W-:Y:S02]  /*4d00*/  R2UR UR26, R20 ;  /* 0x00000000141a72ca */ /* 0x000fe400000e0000 */
[----:B------:R-:W-:Y:S02]  /*4d10*/  R2UR UR27, R21 ;  /* 0x00000000151b72ca */ /* 0x000fe400000e0000 */
[----:B------:R-:W-:Y:S02]  /*4d20*/  ISETP.NE.U32.AND P2, PT, RZ, UR4, PT ;  /* 0x00000004ff007c0c */ /* 0x000fe4000bf45070 */
[----:B------:R-:W-:Y:S02]  /*4d30*/  SHF.L.U32 R12, R31, 0x1f, RZ ;  /* 0x0000001f1f0c7819 */ /* 0x000fe400000006ff */
[----:B------:R-:W-:Y:S05]  /*4d40*/  ISETP.NE.AND.EX P2, PT, RZ, UR5, PT, P2 ;  /* 0x00000005ff007c0c */ /* 0x000fea000bf45320 */
[----:B------:R-:W-:Y:S02]  /*4d50*/  USHF.L.U32 UR26, UR26, 0x7, URZ ;  /* 0x000000071a1a7899 */ /* 0x000fe400080006ff */
[----:B------:R-:W-:Y:S01]  /*4d60*/  USHF.L.U32 UR27, UR27, 0x6, URZ ;  /* 0x000000061b1b7899 */ /* 0x000fe200080006ff */
[----:B------:R-:W-:Y:S11]  /*4d70*/  BRA.U !UP4, `(.L_x_100) ;  /* 0x000000010c347547 */ /* 0x000ff6000b800000 */
[----:B------:R-:W-:Y:S01]  /*4d80*/  UPLOP3.LUT UP0, UPT, UPT, UPT, UP3, 0x80, 0x8 ;  /* 0x000000000008789c */ /* 0x000fe20003f0f030 */
[----:B--2---:R-:W-:Y:S02]  /*4d90*/  HFMA2 R0, -RZ, RZ, 0, 5.9604644775390625e-08 ;  /* 0x00000001ff007431 */ /* 0x004fe400000001ff */
[----:B------:R-:W-:Y:S03]  /*4da0*/  IMAD.MOV.U32 R95, RZ, RZ, 0x1 ;  /* 0x00000001ff5f7424 */ /* 0x000fe600078e00ff */
[----:B------:R-:W-:Y:S05]  /*4db0*/  PLOP3.LUT P0, PT, PT, PT, UP0, 0x80, 0x8 ;  /* 0x000000000008781c */ /* 0x000fea0003f0f008 */
[----:B------:R-:W2:Y:S01]  /*4dc0*/  @UP0 LDCU.64 UR10, c[0x0][0x888] ;  /* 0x00011100ff0a07ac */ /* 0x000ea20008000a00 */
[----:B------:R-:W-:Y:S07]  /*4dd0*/  @UP0 UIMAD UR8, UR36, UR4, URZ ;  /* 0x00000004240802a4 */ /* 0x000fee000f8e02ff */
[----:B------:R-:W-:Y:S01]  /*4de0*/  @!P0 PRMT R95, R0, 0x7610, R95 ;  /* 0x00007610005f8816 */ /* 0x000fe2000000005f */
[----:B--2---:R-:W-:Y:S03]  /*4df0*/  @UP0 UIMAD.WIDE UR10, UR8, 0x4, UR10 ;  /* 0x00000004080a08a5 */ /* 0x004fe6000f8e020a */
[----:B------:R-:W2:Y:S03]  /*4e00*/  @!UP0 LDCU UR8, c[0x0][0x880] ;  /* 0x00011000ff0887ac */ /* 0x000ea60008000800 */
[----:B------:R-:W-:Y:S01]  /*4e10*/  IMAD.U32 R10, RZ, RZ, UR10 ;  /* 0x0000000aff0a7e24 */ /* 0x000fe2000f8e00ff */
[----:B------:R-:W-:Y:S05]  /*4e20*/  MOV R11, UR11 ;  /* 0x0000000b000b7c02 */ /* 0x000fea0008000f00 */
[----:B-----5:R4:W5:Y:S02]  /*4e30*/  @P0 LDG.E R49, desc[UR46][R10.64] ;  /* 0x0000002e0a310981 */ /* 0x020964000c1e1900 */
[----:B--2-4-:R-:W-:Y:S07]  /*4e40*/  @!P0 IMAD.U32 R49, RZ, RZ, UR8 ;  /* 0x00000008ff318e24 */ /* 0x014fee000f8e00ff */
.L_x_100:
[----:B-----5:R-:W-:Y:S01]  /*4e50*/  @!P2 FSETP.EQ.AND P0, PT, R49, RZ, PT ;  /* 0x000000ff3100a20b */ /* 0x020fe20003f02000 */
[----:B------:R-:W-:Y:S01]  /*4e60*/  @!UPT UIADD3 URZ, UPT, UPT, URZ, URZ, URZ ;  /* 0x000000fffffff290 */ /* 0x000fe2000fffe0ff */
[----:B------:R-:W-:Y:S11]  /*4e70*/  @!P2 BRA `(.L_x_101) ;  /* 0x000000000014a947 */ /* 0x000ff60003800000 */
[----:B------:R-:W-:Y:S02]  /*4e80*/  LOP3.LUT P2, RZ, R95, 0xff, RZ, 0xc0, !PT ;  /* 0x000000ff5fff7812 */ /* 0x000fe4000784c0ff */
[----:B------:R-:W-:Y:S04]  /*4e90*/  PLOP3.LUT P0, PT, PT, PT, UP0, 0x80, 0x8 ;  /* 0x000000000008781c */ /* 0x000fe80003f0f008 */
[----:B------:R-:W-:Y:S07]  /*4ea0*/  PLOP3.LUT P0, PT, P0, PT, PT, 0x8, 0x80 ;  /* 0x000000000080781c */ /* 0x000fee000070e170 */
[----:B------:R-:W-:Y:S11]  /*4eb0*/  @P2 FSETP.EQ.AND P0, PT, R49, RZ, PT ;  /* 0x000000ff3100220b */ /* 0x000ff60003f02000 */
[----:B------:R-:W-:Y:S02]  /*4ec0*/  @!UPT UIADD3 URZ, UPT, UPT, URZ, URZ, URZ ;  /* 0x000000fffffff290 */ /* 0x000fe4000fffe0ff */
.L_x_101:
[----:B------:R-:W4:Y:S01]  /*4ed0*/  SYNCS.PHASECHK.TRANS64.TRYWAIT P2, [UR7+0xe0], R12 ;  /* 0x0000e00cff0075a7 */ /* 0x000f220008041107 */
[----:B------:R-:W-:Y:S04]  /*4ee0*/  ELECT P4, URZ, PT ;  /* 0x0000000000ff782f */ /* 0x000fe80003880000 */
[----:B------:R-:W-:Y:S11]  /*4ef0*/  PLOP3.LUT P4, PT, P0, P4, PT, 0xf2, 0x2f ;  /* 0x00000000002f781c */ /* 0x000ff60000789e72 */
[----:B------:R-:W-:Y:S02]  /*4f00*/  @!UPT UIADD3 URZ, UPT, UPT, URZ, URZ, URZ ;  /* 0x000000fffffff290 */ /* 0x000fe4000fffe0ff */
[----:B-1----:R-:W-:Y:S05]  /*4f10*/  @!P4 IADD3 R21, P0, PT, R32, 0x580, RZ ;  /* 0x000005802015c810 */ /* 0x002fea0007f1e0ff */
[----:B------:R-:W-:Y:S01]  /*4f20*/  @!P4 IMAD.X R20, RZ, RZ, R33, P0 ;  /* 0x000000ffff14c224 */ /* 0x000fe200000e0621 */
[----:B----4-:R-:W-:Y:S07]  /*4f30*/  @!P2 BRA `(.L_x_102) ;  /* 0x0000003c0030a947 */ /* 0x010fee0003800000 */
.L_x_184:
[----:B------:R-:W4:Y:S01]  /*4f40*/  LDC.64 R14, c[0x0][0xb10] ;  /* 0x0002c400ff0e7b82 */ /* 0x000f220000000a00 */
[----:B------:R-:W-:Y:S01]  /*4f50*/  @!P4 R2UR UR9, R21 ;  /* 0x000000001509c2ca */ /* 0x000fe200000e0000 */
[----:B------:R-:W-:Y:S01]  /*4f60*/  VOTEU.ALL UP1, P4 ;  /* 0x0000000000ff7886 */ /* 0x000fe20002020000 */
[----:B------:R-:W-:Y:S01]  /*4f70*/  @!P4 R2UR UR8, R20 ;  /* 0x000000001408c2ca */ /* 0x000fe200000e0000 */
[----:B------:R-:W-:Y:S01]  /*4f80*/  VOTEU.ALL UP2, P4 ;  /* 0x0000000000ff7886 */ /* 0x000fe20002040000 */
[----:B------:R-:W-:Y:S03]  /*4f90*/  UMOV UR16, 0x0 ;  /* 0x0000000000107882 */ /* 0x000fe60000000000 */
[----:B------:R-:W5:Y:S01]  /*4fa0*/  LDC.64 R10, c[0x0][0xb18] ;  /* 0x0002c600ff0a7b82 */ /* 0x000f620000000a00 */
[----:B------:R-:W-:Y:S01]  /*4fb0*/  @!UP1 UIADD3 UR24, UPT, UPT, UR7, 0x200, URZ ;  /* 0x0000020007189890 */ /* 0x000fe2000fffe0ff */
[----:B------:R-:W-:Y:S01]  /*4fc0*/  @P3 SHF.R.U32.HI R28, RZ, 0x10, R25 ;  /* 0x00000010ff1c3819 */ /* 0x000fe20000011619 */
[----:B------:R-:W-:Y:S01]  /*4fd0*/  UMOV UR17, 0x10000000 ;  /* 0x1000000000117882 */ /* 0x000fe20000000000 */
[----:B------:R-:W-:Y:S01]  /*4fe0*/  UMOV UR28, UR36 ;  /* 0x00000024001c7c82 */ /* 0x000fe20008000000 */
[----:B------:R-:W-:Y:S03]  /*4ff0*/  @!UP1 UIADD3 UR10, UPT, UPT, UR26, 0x40, URZ ;  /* 0x000000401a0a9890 */ /* 0x000fe6000fffe0ff */
[----:B--2---:R-:W2:Y:S01]  /*5000*/  @!P1 LDC R0, c[0x0][0xb20] ;  /* 0x0002c800ff009b82 */ /* 0x004ea20000000800 */
[----:B------:R-:W-:Y:S01]  /*5010*/  UMOV UR11, UR27 ;  /* 0x0000001b000b7c82 */ /* 0x000fe20008000000 */
[----:B------:R-:W-:Y:S01]  /*5020*/  IMAD.U32 R20, RZ, RZ, UR9 ;  /* 0x00000009ff147e24 */ /* 0x000fe2000f8e00ff */
[----:B------:R-:W-:Y:S05]  /*5030*/  UMOV UR9, UR25 ;  /* 0x0000001900097c82 */ /* 0x000fea0008000000 */
[----:B-1----:R-:W1:Y:S01]  /*5040*/  @!P1 LDC R3, c[0x0][0xb0c] ;  /* 0x0002c300ff039b82 */ /* 0x002e620000000800 */
[----:B------:R-:W-:Y:S01]  /*5050*/  IMAD.U32 R21, RZ, RZ, UR8 ;  /* 0x00000008ff157e24 */ /* 0x000fe2000f8e00ff */
[----:B------:R-:W-:Y:S01]  /*5060*/  @!UP1 UIADD3 UR8, UPT, UPT, UR7, 0xa00, URZ ;  /* 0x00000a0007089890 */ /* 0x000fe2000fffe0ff */
[----:B------:R-:W-:Y:S01]  /*5070*/  @!P4 R2UR UR18, R20 ;  /* 0x000000001412c2ca */ /* 0x000fe200000e0000 */
[----:B------:R-:W-:Y:S01]  /*5080*/  VOTEU.ALL UP1, P4 ;  /* 0x0000000000ff7886 */ /* 0x000fe20002020000 */
[----:B------:R-:W-:Y:S01]  /*5090*/  @!P4 IMAD.MOV.U32 R20, RZ, RZ, 0x1000 ;  /* 0x00001000ff14c424 */ /* 0x000fe200078e00ff */
[----:B------:R-:W-:Y:S01]  /*50a0*/  @!P4 R2UR UR19, R21 ;  /* 0x000000001513c2ca */ /* 0x000fe200000e0000 */
[----:B------:R-:W-:Y:S01]  /*50b0*/  UMOV UR12, UR36 ;  /* 0x00000024000c7c82 */ /* 0x000fe20008000000 */
[----:B------:R-:W-:Y:S01]  /*50c0*/  UPRMT UR14, UR37, 0x654, UR25 ;  /* 0x00000654250e7896 */ /* 0x000fe20008000019 */
[----:B------:R-:W-:Y:S10]  /*50d0*/  VIADD R30, R30, 0x1 ;  /* 0x000000011e1e7836 */ /* 0x000ff40000000000 */
[----:B------:R1:W-:Y:S02]  /*50e0*/  @!UP2 UTMALDG.3D [UR24], [UR18], desc[UR16] ;  /* 0x000010181200a5b4 */ /* 0x0003e40008011000 */
[----:B-1----:R-:W-:Y:S01]  /*50f0*/  @!P1 ISETP.NE.AND P2, PT, R3, 0x1, PT ;  /* 0x000000010300980c */ /* 0x002fe20003f45270 */
[C---:B----4-:R-:W-:Y:S01]  /*5100*/  @!P1 IMAD.HI.U32 R14, R13.reuse, R14, RZ ;  /* 0x0000000e0d0e9227 */ /* 0x050fe200078e00ff */
[----:B-----5:R-:W-:Y:S01]  /*5110*/  @!P1 ISETP.NE.AND P0, PT, R10, 0x1, PT ;  /* 0x000000010a00980c */ /* 0x020fe20003f05270 */
[----:B------:R1:W-:Y:S01]  /*5120*/  @!UP1 UTMALDG.3D [UR8], [UR18], desc[UR16] ;  /* 0x00001008120095b4 */ /* 0x0003e20008011000 */
[----:B------:R1:W-:Y:S01]  /*5130*/  @!P4 SYNCS.ARRIVE.TRANS64.RED.A0TR RZ, [UR7+0xd0], R20 ;  /* 0x0000d014ffffc9a7 */ /* 0x0003e20008300407 */
[C---:B------:R-:W-:Y:S01]  /*5140*/  @!P1 IMAD.HI.U32 R11, R8.reuse, R11, RZ ;  /* 0x0000000b080b9227 */ /* 0x040fe200078e00ff */
[----:B------:R-:W-:Y:S04]  /*5150*/  @!P1 SHF.R.U32.HI R14, RZ, R15, R14 ;  /* 0x0000000fff0e9219 */ /* 0x000fe8000001160e */
[----:B--2---:R-:W-:Y:S02]  /*5160*/  @!P1 SHF.R.U32.HI R9, RZ, R0, R11 ;  /* 0x00000000ff099219 */ /* 0x004fe4000001160b */
[----:B------:R-:W-:Y:S02]  /*5170*/  @!P1 SEL R14, R13, R14, !P2 ;  /* 0x0000000e0d0e9207 */ /* 0x000fe40005000000 */
[----:B------:R-:W-:Y:S05]  /*5180*/  @!P1 SEL R9, R8, R9, !P0 ;  /* 0x0000000908099207 */ /* 0x000fea0004000000 */
[----:B------:R-:W-:Y:S01]  /*5190*/  @!P1 IMAD.IADD R0, R9, 0x1, -R14 ;  /* 0x0000000109009824 */ /* 0x000fe200078e0a0e */
[----:B------:R-:W-:Y:S01]  /*51a0*/  SYNCS.ARRIVE.TRANS64.RED.A1T0 RZ, [UR14], RZ ;  /* 0x000000ffffff79a7 */ /* 0x000fe2000810040e */
[----:B------:R-:W-:Y:S02]  /*51b0*/  @!P1 IMAD.IADD R9, R14, 0x1, -R9 ;  /* 0x000000010e099824 */ /* 0x000fe400078e0a09 */
[----:B------:R-:W-:Y:S02]  /*51c0*/  @!P1 IMAD R13, R0, R3, R13 ;  /* 0x00000003000d9224 */ /* 0x000fe400078e020d */
[----:B------:R-:W-:Y:S01]  /*51d0*/  @!P1 IMAD R8, R9, R10, R8 ;  /* 0x0000000a09089224 */ /* 0x000fe200078e0208 */
[----:B------:R-:W2:Y:S02]  /*51e0*/  SYNCS.PHASECHK.TRANS64.TRYWAIT P5, [UR7+0xe8], R12 ;  /* 0x0000e80cff0075a7 */ /* 0x000ea400080a1107 */
[----:B-12---:R-:W-:Y:S05]  /*51f0*/  @!P5 BRA `(.L_x_103) ;  /* 0x000000380098d947 */ /* 0x006fea0003800000 */
.L_x_186:
[----:B-1----:R-:W-:Y:S01]  /*5200*/  @!P4 IADD3 R3, P0, PT, R32, 0x580, RZ ;  /* 0x000005802003c810 */ /* 0x002fe20007f1e0ff */
[----:B------:R-:W-:Y:S01]  /*5210*/  VOTEU.ALL UP1, P4 ;  /* 0x0000000000ff7886 */ /* 0x000fe20002020000 */
[----:B------:R-:W-:Y:S01]  /*5220*/  VOTEU.ALL UP2, P4 ;  /* 0x0000000000ff7886 */ /* 0x000fe20002040000 */
[----:B------:R-:W-:Y:S01]  /*5230*/  UMOV UR14, 0x0 ;  /* 0x00000000000e7882 */ /* 0x000fe20000000000 */
[----:B------:R-:W-:Y:S01]  /*5240*/  @!P4 R2UR UR9, R3 ;  /* 0x000000000309c2ca */ /* 0x000fe200000e0000 */
[----:B------:R-:W-:Y:S01]  /*5250*/  @!P4 IMAD.X R0, RZ, RZ, R33, P0 ;  /* 0x000000ffff00c224 */ /* 0x000fe200000e0621 */
[----:B------:R-:W-:Y:S01]  /*5260*/  @!UP1 UIADD3 UR17, UPT, UPT, UR7, 0xd8, URZ ;  /* 0x000000d807119890 */ /* 0x000fe2000fffe0ff */
[----:B------:R-:W-:Y:S01]  /*5270*/  ISETP.NE.AND P0, PT, R30, 0x2, PT ;  /* 0x000000021e00780c */ /* 0x000fe20003f05270 */
[----:B------:R-:W-:Y:S01]  /*5280*/  @!UP1 UIADD3 UR18, UPT, UPT, UR26, 0x20, URZ ;  /* 0x000000201a129890 */ /* 0x000fe2000fffe0ff */
[----:B------:R-:W-:Y:S01]  /*5290*/  LOP3.LUT R31, R31, 0x1, RZ, 0x3c, !PT ;  /* 0x000000011f1f7812 */ /* 0x000fe200078e3cff */
[----:B------:R-:W-:Y:S01]  /*52a0*/  @!UP1 UIADD3 UR16, UPT, UPT, UR7, 0x1200, URZ ;  /* 0x0000120007109890 */ /* 0x000fe2000fffe0ff */
[----:B------:R-:W-:Y:S01]  /*52b0*/  @!P4 R2UR UR8, R0 ;  /* 0x000000000008c2ca */ /* 0x000fe200000e0000 */
[----:B------:R-:W-:Y:S01]  /*52c0*/  UMOV UR15, 0x10000000 ;  /* 0x10000000000f7882 */ /* 0x000fe20000000000 */
[----:B------:R-:W-:Y:S01]  /*52d0*/  UMOV UR19, UR27 ;  /* 0x0000001b00137c82 */ /* 0x000fe20008000000 */
[----:B------:R-:W-:Y:S01]  /*52e0*/  UMOV UR20, UR36 ;  /* 0x0000002400147c82 */ /* 0x000fe20008000000 */
[----:B------:R-:W-:Y:S01]  /*52f0*/  @!UP1 UIADD3 UR10, UPT, UPT, UR26, 0x60, URZ ;  /* 0x000000601a0a9890 */ /* 0x000fe2000fffe0ff */
[----:B------:R-:W-:Y:S01]  /*5300*/  SEL R0, RZ, 0x1, P0 ;  /* 0x00000001ff007807 */ /* 0x000fe20000000000 */
[----:B------:R-:W-:Y:S01]  /*5310*/  IMAD.U32 R10, RZ, RZ, UR9 ;  /* 0x00000009ff0a7e24 */ /* 0x000fe2000f8e00ff */
[----:B------:R-:W-:Y:S01]  /*5320*/  UMOV UR11, UR27 ;  /* 0x0000001b000b7c82 */ /* 0x000fe20008000000 */
[----:B------:R-:W-:Y:S01]  /*5330*/  UMOV UR12, UR36 ;  /* 0x00000024000c7c82 */ /* 0x000fe20008000000 */
[----:B------:R-:W-:Y:S01]  /*5340*/  UMOV UR9, UR17 ;  /* 0x0000001100097c82 */ /* 0x000fe20008000000 */
[----:B------:R-:W-:Y:S01]  /*5350*/  @P3 R2UR UR36, R28 ;  /* 0x000000001c2432ca */ /* 0x000fe200000e0000 */
[----:B------:R-:W-:Y:S01]  /*5360*/  IMAD.IADD R20, R8, 0x1, R94 ;  /* 0x0000000108147824 */ /* 0x000fe200078e025e */
[----:B------:R-:W-:Y:S01]  /*5370*/  @!P4 R2UR UR22, R10 ;  /* 0x000000000a16c2ca */ /* 0x000fe200000e0000 */
[----:B------:R-:W-:Y:S01]  /*5380*/  IMAD.U32 R11, RZ, RZ, UR8 ;  /* 0x00000008ff0b7e24 */ /* 0x000fe2000f8e00ff */
[----:B------:R-:W-:Y:S01]  /*5390*/  @!UP1 UIADD3 UR8, UPT, UPT, UR7, 0x1a00, URZ ;  /* 0x00001a0007089890 */ /* 0x000fe2000fffe0ff */
[----:B------:R-:W-:Y:S01]  /*53a0*/  LOP3.LUT R29, R29, R0, RZ, 0x3c, !PT ;  /* 0x000000001d1d7212 */ /* 0x000fe200078e3cff */
[----:B------:R-:W-:Y:S01]  /*53b0*/  VOTEU.ALL UP1, P4 ;  /* 0x0000000000ff7886 */ /* 0x000fe20002020000 */
[----:B------:R-:W-:Y:S01]  /*53c0*/  IMAD.IADD R21, R13, 0x1, R96 ;  /* 0x000000010d157824 */ /* 0x000fe200078e0260 */
[----:B------:R-:W-:Y:S02]  /*53d0*/  @!P4 R2UR UR23, R11 ;  /* 0x000000000b17c2ca */ /* 0x000fe400000e0000 */
[----:B------:R-:W-:Y:S11]  /*53e0*/  SEL R30, R30, RZ, P0 ;  /* 0x000000ff1e1e7207 */ /* 0x000ff60000000000 */
[----:B------:R2:W-:Y:S01]  /*53f0*/  @!UP2 UTMALDG.3D [UR16], [UR22], desc[UR14] ;  /* 0x00000e101600a5b4 */ /* 0x0005e20008011000 */
[----:B------:R2:W-:Y:S01]  /*5400*/  @!UP1 UTMALDG.3D [UR8], [UR22], desc[UR14] ;  /* 0x00000e08160095b4 */ /* 0x0005e20008011000 */
[----:B------:R2:W-:Y:S01]  /*5410*/  @!P4 SYNCS.ARRIVE.TRANS64.RED.A0TR RZ, [UR7+0xd8], R23 ;  /* 0x0000d817ffffc9a7 */ /* 0x0005e20008300407 */
[----:B------:R-:W-:Y:S01]  /*5420*/  UPLOP3.LUT UP1, UPT, UPT, UPT, UPT, 0x80, 0x8 ;  /* 0x000000000008789c */ /* 0x000fe20003f2f070 */
[----:B------:R-:W-:Y:S01]  /*5430*/  SYNCS.ARRIVE.TRANS64.RED.A1T0 RZ, [UR13], RZ ;  /* 0x000000ffffff79a7 */ /* 0x000fe2000810040d */
[----:B------:R-:W-:Y:S09]  /*5440*/  @P3 BRA `(.L_x_104) ;  /* 0xfffffff400203947 */ /* 0x000ff2000383ffff */
[----:B------:R-:W-:-:S04]  /*5450*/  SHF.L.U32 R3, R31, 0x1f, RZ ;  /* 0x0000001f1f037819 */ /* 0x000fc800000006ff */
[----:B------:R-:W1:Y:S02]  /*5460*/  SYNCS.PHASECHK.TRANS64.TRYWAIT P0, [UR7+0xe0], R3 ;  /* 0x0000e003ff0075a7 */ /* 0x000e640008001107 */
[----:B-1----:R-:W-:Y:S05]  /*5470*/  @!P0 BRA `(.L_x_105) ;  /* 0x0000003800108947 */ /* 0x002fea0003800000 */
.L_x_188:
[----:B-1----:R-:W-:-:S07]  /*5480*/  MOV R0, UR7 ;  /* 0x0000000700007c02 */ /* 0x002fce0008000f00 */
.L_x_106:
[----:B-1----:R-:W-:-:S04]  /*5490*/  SHF.L.U32 R3, R31, 0x1f, RZ ;  /* 0x0000001f1f037819 */ /* 0x002fc800000006ff */
[----:B------:R1:W4:Y:S03]  /*54a0*/  SYNCS.PHASECHK.TRANS64.TRYWAIT P0, [R0+URZ+0xe8], R3 ;  /* 0x0000e803000075a7 */ /* 0x00032600080011ff */
[----:B----4-:R-:W-:Y:S05]  /*54b0*/  @!P0 NANOSLEEP.SYNCS 0x989680 ;  /* 0x009896800000895d */ /* 0x010fea0003900000 */
[----:B------:R-:W4:Y:S02]  /*54c0*/  @!P0 SYNCS.PHASECHK.TRANS64 P0, [R0+URZ+0xe8], R3 ;  /* 0x0000e803000085a7 */ /* 0x000f2400080010ff */
[----:B--2-4-:R-:W-:Y:S05]  /*54d0*/  @P0 EXIT ;  /* 0x000000000000094d */ /* 0x014fea0003800000 */
[----:B------:R-:W-:Y:S05]  /*54e0*/  BRA `(.L_x_106) ;  /* 0xfffffffc00e87947 */ /* 0x000fea000383ffff */
.L_x_95:
[----:B------:R-:W-:-:S06]  /*54f0*/  UISETP.GE.AND UP1, UPT, UR10, 0x4, UPT ;  /* 0x000000040a00788c */ /* 0x000fcc000bf26270 */
[----:B------:R-:W-:-:S13]  /*5500*/  PLOP3.LUT P0, PT, PT, PT, UP1, 0x80, 0x8 ;  /* 0x000000000008781c */ /* 0x000fda0003f0f018 */
[----:B------:R-:W-:Y:S05]  /*5510*/  @!P0 EXIT ;  /* 0x000000000000894d */ /* 0x000fea0003800000 */
[----:B------:R-:W-:Y:S01]  /*5520*/  BAR.SYNC.DEFER_BLOCKING 0x6, 0xa0 ;  /* 0x0182800000007b1d */ /* 0x000fe20000010000 */
[C---:B------:R-:W-:Y:S01]  /*5530*/  IMAD.SHL.U32 R101, R109.reuse, 0x20, RZ ;  /* 0x000000206d657824 */ /* 0x040fe200078e00ff */
[----:B------:R-:W-:Y:S01]  /*5540*/  CS2R R106, SRZ ;  /* 0x00000000006a7805 */ /* 0x000fe2000001ff00 */
[C---:B------:R-:W-:Y:S01]  /*5550*/  IMAD.SHL.U32 R3, R109.reuse, 0x4, RZ ;  /* 0x000000046d037824 */ /* 0x040fe200078e00ff */
[----:B------:R-:W-:Y:S01]  /*5560*/  CS2R R104, SRZ ;  /* 0x0000000000687805 */ /* 0x000fe2000001ff00 */
[----:B------:R-:W-:Y:S01]  /*5570*/  IMAD.U32 R47, R109, 0x10000, RZ ;  /* 0x000100006d2f7824 */ /* 0x000fe200078e00ff */
[----:B------:R-:W-:Y:S02]  /*5580*/  UMOV UR49, 0x400 ;  /* 0x0000040000317882 */ /* 0x000fe40000000000 */
[----:B------:R-:W1:Y:S01]  /*5590*/  LDC R99, c[0x0][0x370] ;  /* 0x0000dc00ff637b82 */ /* 0x000e620000000800 */
[----:B------:R-:W-:Y:S01]  /*55a0*/  ULEA UR49, UR37, UR49, 0x18 ;  /* 0x0000003125317291 */ /* 0x000fe2000f8ec0ff */
[C---:B------:R-:W-:Y:S01]  /*55b0*/  LOP3.LUT R2, R101.reuse, 0x80, RZ, 0xc0, !PT ;  /* 0x0000008065027812 */ /* 0x040fe200078ec0ff */
[----:B------:R-:W-:Y:S01]  /*55c0*/  IMAD.SHL.U32 R5, R102, 0x400, RZ ;  /* 0x0000040066057824 */ /* 0x000fe200078e00ff */
[C---:B------:R-:W-:Y:S01]  /*55d0*/  LOP3.LUT R100, R101.reuse, 0xb60, RZ, 0xc0, !PT ;  /* 0x00000b6065647812 */ /* 0x040fe200078ec0ff */
[----:B------:R-:W-:Y:S01]  /*55e0*/  UIADD3 UR4, UPT, UPT, UR49, 0x2200, URZ ;  /* 0x0000220031047890 */ /* 0x000fe2000fffe0ff */
[----:B------:R-:W-:Y:S01]  /*55f0*/  LOP3.LUT R3, R2, 0x10, R3, 0xf8, !PT ;  /* 0x0000001002037812 */ /* 0x000fe200078ef803 */
[----:B------:R-:W-:Y:S01]  /*5600*/  IMAD.SHL.U32 R2, R102, 0x200000, RZ ;  /* 0x0020000066027824 */ /* 0x000fe200078e00ff */
[----:B------:R-:W2:Y:S01]  /*5610*/  LDC R42, c[0x0][0xb0c] ;  /* 0x0002c300ff2a7b82 */ /* 0x000ea20000000800 */
[----:B------:R-:W-:Y:S01]  /*5620*/  LOP3.LUT R100, R100, 0x400, R5, 0xf8, !PT ;  /* 0x0000040064647812 */ /* 0x000fe200078ef805 */
[----:B------:R-:W-:Y:S01]  /*5630*/  IMAD.MOV.U32 R44, RZ, RZ, RZ ;  /* 0x000000ffff2c7224 */ /* 0x000fe200078e00ff */
[----:B------:R-:W-:Y:S01]  /*5640*/  LOP3.LUT P0, RZ, R101, 0x80, RZ, 0xc0, !PT ;  /* 0x0000008065ff7812 */ /* 0x000fe2000780c0ff */
[----:B------:R-:W-:Y:S01]  /*5650*/  IMAD.MOV.U32 R112, RZ, RZ, RZ ;  /* 0x000000ffff707224 */ /* 0x000fe200078e00ff */
[----:B------:R-:W-:Y:S01]  /*5660*/  LOP3.LUT R2, R2, 0x200000, RZ, 0xc0, !PT ;  /* 0x0020000002027812 */ /* 0x000fe200078ec0ff */
[----:B------:R-:W-:Y:S01]  /*5670*/  IMAD.U32 R108, RZ, RZ, UR4 ;  /* 0x00000004ff6c7e24 */ /* 0x000fe2000f8e00ff */
[----:B------:R-:W-:Y:S01]  /*5680*/  LOP3.LUT R100, R100, R3, RZ, 0xfc, !PT ;  /* 0x0000000364647212 */ /* 0x000fe200078efcff */
[----:B------:R-:W3:Y:S01]  /*5690*/  LDC R97, c[0x0][0xb20] ;  /* 0x0002c800ff617b82 */ /* 0x000ee20000000800 */
[----:B------:R-:W4:Y:S01]  /*56a0*/  LDS R0, [UR49+0x1b0] ;  /* 0x0001b031ff007984 */ /* 0x000f220008000800 */
[----:B------:R-:W-:Y:S01]  /*56b0*/  LOP3.LUT R47, R2, 0x400000, R47, 0xf8, !PT ;  /* 0x00400000022f7812 */ /* 0x000fe200078ef82f */
[----:B------:R-:W1:Y:S01]  /*56c0*/  LDCU.64 UR52, c[0x0][0x348] ;  /* 0x00006900ff3477ac */ /* 0x000e620008000a00 */
[----:B------:R-:W-:-:S02]  /*56d0*/  P2R R2, PR, RZ, 0x1 ;  /* 0x00000001ff027803 */ /* 0x000fc40000000000 */
[----:B------:R-:W-:Y:S01]  /*56e0*/  LOP3.LUT R109, R109, 0x60, RZ, 0xc0, !PT ;  /* 0x000000606d6d7812 */ /* 0x000fe200078ec0ff */
[----:B------:R-:W1:Y:S01]  /*56f0*/  LDCU.64 UR38, c[0x0][0x888] ;  /* 0x00011100ff2677ac */ /* 0x000e620008000a00 */
[----:B------:R-:W1:Y:S01]  /*5700*/  LDC R41, c[0x0][0xb30] ;  /* 0x0002cc00ff297b82 */ /* 0x000e620000000800 */
[----:B------:R-:W1:Y:S01]  /*5710*/  LDCU.64 UR44, c[0x0][0x890] ;  /* 0x00011200ff2c77ac */ /* 0x000e620008000a00 */
[----:B------:R-:W-:-:S06]  /*5720*/  UIADD3 UR48, UPT, UPT, UR49, 0x200, URZ ;  /* 0x0000020031307890 */ /* 0x000fcc000fffe0ff */
[----:B------:R-:W1:Y:S08]  /*5730*/  LDC.64 R92, c[0x0][0xb10] ;  /* 0x0002c400ff5c7b82 */ /* 0x000e700000000a00 */
[----:B------:R-:W1:Y:S08]  /*5740*/  LDC.64 R38, c[0x0][0xb18] ;  /* 0x0002c600ff267b82 */ /* 0x000e700000000a00 */
[----:B------:R-:W1:Y:S08]  /*5750*/  LDC.64 R36, c[0x0][0xb28] ;  /* 0x0002ca00ff247b82 */ /* 0x000e700000000a00 */
[----:B------:R-:W1:Y:S01]  /*5760*/  LDC.64 R90, c[0x0][0x8b0] ;  /* 0x00022c00ff5a7b82 */ /* 0x000e620000000a00 */
[----:B----4-:R-:W-:-:S07]  /*5770*/  IMAD.IADD R47, R0, 0x1, R47 ;  /* 0x00000001002f7824 */ /* 0x010fce00078e022f */
[----:B------:R-:W4:Y:S08]  /*5780*/  LDC.64 R88, c[0x0][0x8a8] ;  /* 0x00022a00ff587b82 */ /* 0x000f300000000a00 */
[----:B--23--:R-:W1:Y:S02]  /*5790*/  LDC R98, c[0x0][0x374] ;  /* 0x0000dd00ff627b82 */ /* 0x00ce640000000800 */
.L_x_132:
[----:B------:R-:W-:Y:S02]  /*57a0*/  LEA R0, R112, UR49, 0x3 ;  /* 0x0000003170007c11 */ /* 0x000fe4000f8e18ff */
[----:B------:R-:W-:Y:S02]  /*57b0*/  SHF.L.U32 R3, R106, 0x1f, RZ ;  /* 0x0000001f6a037819 */ /* 0x000fe400000006ff */
[----:B------:R-:W-:Y:S02]  /*57c0*/  LEA R16, R112, UR49, 0x4 ;  /* 0x0000003170107c11 */ /* 0x000fe4000f8e20ff */
[----:B------:R-:W2:Y:S02]  /*57d0*/  SYNCS.PHASECHK.TRANS64.TRYWAIT P0, [R0+URZ+0x100], R3 ;  /* 0x00010003000075a7 */ /* 0x000ea400080011ff */
[----:B-12---:R-:W-:Y:S05]  /*57e0*/  @!P0 BRA `(.L_x_107) ;  /* 0x00000034004c8947 */ /* 0x006fea0003800000 */
.L_x_189:
[----:B------:R-:W3:Y:S01]  /*57f0*/  LDC.64 R12, c[0x0][0xb10] ;  /* 0x0002c400ff0c7b82 */ /* 0x000ee20000000a00 */
[----:B------:R-:W4:Y:S01]  /*5800*/  LDS.128 R16, [R16+0x190] ;  /* 0x0001900010107984 */ /* 0x000f220000000c00 */
[----:B-1----:R-:W-:Y:S01]  /*5810*/  ISETP.NE.AND P1, PT, R41, 0x1, PT ;  /* 0x000000012900780c */ /* 0x002fe20003f25270 */
[----:B--2---:R-:W-:Y:S01]  /*5820*/  VIADD R0, R0, 0x110 ;  /* 0x0000011000007836 */ /* 0x004fe20000000000 */
[----:B------:R-:W-:Y:S04]  /*5830*/  ISETP.GE.AND P0, PT, R40, 0x1, PT ;  /* 0x000000012800780c */ /* 0x000fe80003f06270 */
[----:B------:R-:W1:Y:S01]  /*5840*/  LDC.64 R10, c[0x0][0xb18] ;  /* 0x0002c600ff0a7b82 */ /* 0x000e620000000a00 */
[----:B------:R-:W-:Y:S01]  /*5850*/  PRMT R0, RZ, 0x654, R0 ;  /* 0x00000654ff007816 */ /* 0x000fe20000000000 */
[----:B------:R-:W-:Y:S01]  /*5860*/  @!PT LDS RZ, [RZ] ;  /* 0x00000000fffff984 */ /* 0x000fe20000000800 */
[----:B------:R-:W-:Y:S01]  /*5870*/  @!PT LDS RZ, [RZ] ;  /* 0x00000000fffff984 */ /* 0x000fe20000000800 */
[----:B------:R-:W-:Y:S01]  /*5880*/  @!PT LDS RZ, [RZ] ;  /* 0x00000000fffff984 */ /* 0x000fe20000000800 */
[----:B------:R-:W-:Y:S01]  /*5890*/  @!PT LDS RZ, [RZ] ;  /* 0x00000000fffff984 */ /* 0x000fe20000000800 */
[----:B------:R2:W-:Y:S06]  /*58a0*/  MEMBAR.ALL.CTA ;  /* 0x0000000000007992 */ /* 0x0005ec0000008000 */
[----:B--2---:R-:W2:Y:S01]  /*58b0*/  FENCE.VIEW.ASYNC.S ;  /* 0x00000000000073c6 */ /* 0x004ea20000000000 */
[----:B------:R-:W1:Y:S08]  /*58c0*/  @!P1 LDC R14, c[0x0][0xb20] ;  /* 0x0002c800ff0e9b82 */ /* 0x000e700000000800 */
[----:B------:R-:W1:Y:S01]  /*58d0*/  @!P1 LDC R9, c[0x0][0xb0c] ;  /* 0x0002c300ff099b82 */ /* 0x000e620000000800 */
[----:B--2---:R2:W-:Y:S01]  /*58e0*/  SYNCS.ARRIVE.TRANS64.RED.A1T0 RZ, [R0+URZ], RZ ;  /* 0x000000ff00ff79a7 */ /* 0x0045e200081004ff */
[----:B----4-:R-:W-:Y:S04]  /*58f0*/  LOP3.LUT P4, RZ, R18, 0x1, RZ, 0xc0, !PT ;  /* 0x0000000112ff7812 */ /* 0x010fe8000788c0ff */
[----:B------:R-:W-:Y:S09]  /*5900*/  P2R R110, PR, RZ, 0x10 ;  /* 0x00000010ff6e7803 */ /* 0x000ff20000000000 */
[----:B------:R-:W-:Y:S02]  /*5910*/  @P4 MOV R45, R16 ;  /* 0x00000010002d4202 */ /* 0x000fe40000000f00 */
[----:B------:R-:W-:Y:S01]  /*5920*/  @P4 LOP3.LUT R43, R17, 0xffff, RZ, 0xc0, !PT ;  /* 0x0000ffff112b4812 */ /* 0x000fe200078ec0ff */
[----:B--23--:R-:W-:Y:S06]  /*5930*/  @!P0 BRA `(.L_x_108) ;  /* 0x0000000000a48947 */ /* 0x00cfec0003800000 */
[----:B------:R-:W-:Y:S01]  /*5940*/  IMAD.HI.U32 R24, R98, R39, RZ ;  /* 0x0000002762187227 */ /* 0x000fe200078e00ff */
[----:B------:R-:W-:Y:S02]  /*5950*/  ISETP.NE.AND P0, PT, R38, 0x1, PT ;  /* 0x000000012600780c */ /* 0x000fe40003f05270 */
[----:B------:R-:W-:Y:S01]  /*5960*/  ISETP.NE.AND P2, PT, R40, 0x1, PT ;  /* 0x000000012800780c */ /* 0x000fe20003f45270 */
[-C--:B------:R-:W-:Y:S01]  /*5970*/  IMAD.HI.U32 R22, R99, R92.reuse, RZ ;  /* 0x0000005c63167227 */ /* 0x080fe200078e00ff */
[----:B------:R-:W-:Y:S02]  /*5980*/  SHF.R.U32.HI R23, RZ, R97, R24 ;  /* 0x00000061ff177219 */ /* 0x000fe40000011618 */
[----:B------:R-:W-:Y:S01]  /*5990*/  ISETP.NE.AND P3, PT, R42, 0x1, PT ;  /* 0x000000012a00780c */ /* 0x000fe20003f65270 */
[----:B------:R-:W-:Y:S01]  /*59a0*/  IMAD.HI.U32 R28, R43, R39, RZ ;  /* 0x000000272b1c7227 */ /* 0x000fe200078e00ff */
[----:B------:R-:W-:Y:S02]  /*59b0*/  SHF.R.U32.HI R22, RZ, R93, R22 ;  /* 0x0000005dff167219 */ /* 0x000fe40000011616 */
[----:B------:R-:W-:Y:S01]  /*59c0*/  SEL R3, R98, R23, !P0 ;  /* 0x0000001762037207 */ /* 0x000fe20004000000 */
[----:B------:R-:W-:Y:S01]  /*59d0*/  IMAD.HI.U32 R26, R45, R92, RZ ;  /* 0x0000005c2d1a7227 */ /* 0x000fe200078e00ff */
[----:B------:R-:W-:Y:S03]  /*59e0*/  SEL R7, R99, R22, !P3 ;  /* 0x0000001663077207 */ /* 0x000fe60005800000 */
[-C--:B------:R-:W-:Y:S01]  /*59f0*/  IMAD.HI.U32 R22, R3, R36.reuse, RZ ;  /* 0x0000002403167227 */ /* 0x080fe200078e00ff */
[----:B------:R-:W-:Y:S03]  /*5a00*/  SHF.R.U32.HI R26, RZ, R93, R26 ;  /* 0x0000005dff1a7219 */ /* 0x000fe6000001161a */
[----:B------:R-:W-:Y:S01]  /*5a10*/  IMAD.HI.U32 R24, R7, R36, RZ ;  /* 0x0000002407187227 */ /* 0x000fe200078e00ff */
[----:B------:R-:W-:Y:S02]  /*5a20*/  @P2 SHF.R.U32.HI R3, RZ, R37, R22 ;  /* 0x00000025ff032219 */ /* 0x000fe40000011616 */
[----:B------:R-:W-:Y:S02]  /*5a30*/  SHF.R.U32.HI R22, RZ, R97, R28 ;  /* 0x00000061ff167219 */ /* 0x000fe4000001161c */
[----:B------:R-:W-:Y:S01]  /*5a40*/  @P2 SHF.R.U32.HI R7, RZ, R37, R24 ;  /* 0x00000025ff072219 */ /* 0x000fe20000011618 */
[C---:B------:R-:W-:Y:S01]  /*5a50*/  IMAD R2, R40.reuse, R3, RZ ;  /* 0x0000000328027224 */ /* 0x040fe200078e02ff */
[----:B------:R-:W-:Y:S02]  /*5a60*/  SEL R5, R43, R22, !P0 ;  /* 0x000000162b057207 */ /* 0x000fe40004000000 */
[----:B------:R-:W-:Y:S01]  /*5a70*/  SEL R3, R45, R26, !P3 ;  /* 0x0000001a2d037207 */ /* 0x000fe20005800000 */
[----:B------:R-:W-:Y:S01]  /*5a80*/  IMAD R4, R40, R7, RZ ;  /* 0x0000000728047224 */ /* 0x000fe200078e02ff */
[C---:B------:R-:W-:Y:S01]  /*5a90*/  ISETP.GE.AND P0, PT, R5.reuse, R2, PT ;  /* 0x000000020500720c */ /* 0x040fe20003f06270 */
[----:B------:R-:W-:Y:S03]  /*5aa0*/  IMAD.HI.U32 R6, R5, R36, RZ ;  /* 0x0000002405067227 */ /* 0x000fe600078e00ff */
[----:B------:R-:W-:Y:S01]  /*5ab0*/  ISETP.GE.OR P0, PT, R3, R4, P0 ;  /* 0x000000040300720c */ /* 0x000fe20000706670 */
[----:B------:R-:W-:Y:S01]  /*5ac0*/  IMAD.MOV R4, RZ, RZ, -R3 ;  /* 0x000000ffff047224 */ /* 0x000fe200078e0a03 */
[-C--:B------:R-:W-:Y:S03]  /*5ad0*/  SHF.R.U32.HI R6, RZ, R37.reuse, R6 ;  /* 0x00000025ff067219 */ /* 0x080fe60000011606 */
[----:B------:R-:W-:Y:S01]  /*5ae0*/  IMAD R45, R42, R4, R45 ;  /* 0x000000042a2d7224 */ /* 0x000fe200078e022d */
[----:B------:R-:W-:Y:S05]  /*5af0*/  SEL R15, R5, R6, !P2 ;  /* 0x00000006050f7207 */ /* 0x000fea0005000000 */
[----:B------:R-:W-:Y:S02]  /*5b00*/  IMAD.MOV R6, RZ, RZ, -R15 ;  /* 0x000000ffff067224 */ /* 0x000fe400078e0a0f */
[C---:B------:R-:W-:Y:S04]  /*5b10*/  @!P0 IMAD.HI.U32 R2, R3.reuse, R36, RZ ;  /* 0x0000002403028227 */ /* 0x040fe800078e00ff */
[----:B------:R-:W-:Y:S01]  /*5b20*/  IMAD R6, R40, R6, R5 ;  /* 0x0000000628067224 */ /* 0x000fe200078e0205 */
[----:B------:R-:W-:Y:S04]  /*5b30*/  @!P0 SHF.R.U32.HI R2, RZ, R37, R2 ;  /* 0x00000025ff028219 */ /* 0x000fe80000011602 */
[----:B------:R-:W-:Y:S02]  /*5b40*/  @!P0 SEL R0, R3, R2, !P2 ;  /* 0x0000000203008207 */ /* 0x000fe40005000000 */
[----:B------:R-:W-:Y:S02]  /*5b50*/  IADD3 R2, PT, PT, -R5, RZ, RZ ;  /* 0x000000ff05027210 */ /* 0x000fe40007ffe1ff */
[----:B------:R-:W-:Y:S01]  /*5b60*/  @!P0 IADD3 R8, PT, PT, R15, -R0, RZ ;  /* 0x800000000f088210 */ /* 0x000fe20007ffe0ff */
[----:B------:R-:W-:Y:S02]  /*5b70*/  @!P0 IMAD R0, R7, R6, R0 ;  /* 0x0000000607008224 */ /* 0x000fe400078e0200 */
[----:B------:R-:W-:Y:S02]  /*5b80*/  IMAD R43, R38, R2, R43 ;  /* 0x00000002262b7224 */ /* 0x000fe400078e022b */
[----:B------:R-:W-:Y:S02]  /*5b90*/  @!P0 IMAD R5, R8, R40, R3 ;  /* 0x0000002808058224 */ /* 0x000fe400078e0203 */
[----:B------:R-:W-:Y:S04]  /*5ba0*/  @!P0 IMAD.MOV.U32 R3, RZ, RZ, R0 ;  /* 0x000000ffff038224 */ /* 0x000fe800078e0000 */
[----:B------:R-:W-:Y:S02]  /*5bb0*/  IMAD R45, R3, R42, R45 ;  /* 0x0000002a032d7224 */ /* 0x000fe400078e022d */
[----:B------:R-:W-:Y:S07]  /*5bc0*/  IMAD R43, R5, R38, R43 ;  /* 0x00000026052b7224 */ /* 0x000fee00078e022b */
.L_x_108:
[----:B-1----:R-:W-:Y:S01]  /*5bd0*/  @!P1 ISETP.NE.AND P0, PT, R10, 0x1, PT ;  /* 0x000000010a00980c */ /* 0x002fe20003f05270 */
[----:B------:R-:W-:Y:S01]  /*5be0*/  @!P1 IMAD.HI.U32 R0, R45, R12, RZ ;  /* 0x0000000c2d009227 */ /* 0x000fe200078e00ff */
[----:B------:R-:W-:Y:S01]  /*5bf0*/  @!P1 ISETP.NE.AND P2, PT, R9, 0x1, PT ;  /* 0x000000010900980c */ /* 0x000fe20003f45270 */
[----:B------:R-:W-:Y:S01]  /*5c00*/  ULOP3.LUT UP0, URZ, UR48, 0x90, URZ, 0xc0, !UPT ;  /* 0x0000009030ff7892 */ /* 0x000fe2000f80c0ff */
[----:B------:R-:W-:Y:S01]  /*5c10*/  R2UR UR42, R21 ;  /* 0x00000000152a72ca */ /* 0x000fe200000e0000 */
[----:B------:R-:W-:Y:S01]  /*5c20*/  @!P1 IMAD.HI.U32 R3, R43, R11, RZ ;  /* 0x0000000b2b039227 */ /* 0x000fe200078e00ff */
[----:B------:R-:W-:Y:S02]  /*5c30*/  @!P1 SHF.R.U32.HI R0, RZ, R13, R0 ;  /* 0x0000000dff009219 */ /* 0x000fe40000011600 */
[----:B------:R-:W-:Y:S01]  /*5c40*/  R2UR UR41, R20 ;  /* 0x00000000142972ca */ /* 0x000fe200000e0000 */
[----:B------:R-:W-:Y:S01]  /*5c50*/  VIADD R112, R112, 0x1 ;  /* 0x0000000170707836 */ /* 0x000fe20000000000 */
[----:B------:R-:W-:Y:S02]  /*5c60*/  @!P1 SHF.R.U32.HI R2, RZ, R14, R3 ;  /* 0x0000000eff029219 */ /* 0x000fe40000011603 */
[----:B------:R-:W-:Y:S02]  /*5c70*/  @!P1 SEL R3, R45, R0, !P2 ;  /* 0x000000002d039207 */ /* 0x000fe40005000000 */
[----:B------:R-:W-:Y:S02]  /*5c80*/  @!P1 SEL R2, R43, R2, !P0 ;  /* 0x000000022b029207 */ /* 0x000fe40004000000 */
[----:B------:R-:W-:Y:S01]  /*5c90*/  @P4 SHF.R.U32.HI R103, RZ, 0x10, R17 ;  /* 0x00000010ff674819 */ /* 0x000fe20000011611 */
[----:B------:R-:W-:Y:S02]  /*5ca0*/  USHF.L.U32 UR42, UR42, 0x6, URZ ;  /* 0x000000062a2a7899 */ /* 0x000fe400080006ff */
[----:B------:R-:W-:Y:S02]  /*5cb0*/  @!P1 IMAD.IADD R0, R2, 0x1, -R3 ;  /* 0x0000000102009824 */ /* 0x000fe400078e0a03 */
[----:B------:R-:W-:Y:S01]  /*5cc0*/  @!P1 IMAD.IADD R2, R3, 0x1, -R2 ;  /* 0x0000000103029824 */ /* 0x000fe200078e0a02 */
[----:B------:R-:W-:Y:S01]  /*5cd0*/  USHF.L.U32 UR41, UR41, 0x7, URZ ;  /* 0x0000000729297899 */ /* 0x000fe200080006ff */
[----:B------:R-:W-:Y:S02]  /*5ce0*/  @!P1 IMAD R45, R0, R9, R45 ;  /* 0x00000009002d9224 */ /* 0x000fe400078e022d */
[----:B------:R-:W-:Y:S01]  /*5cf0*/  @!P1 IMAD R43, R2, R10, R43 ;  /* 0x0000000a022b9224 */ /* 0x000fe200078e022b */
[----:B------:R-:W-:Y:S08]  /*5d00*/  BRA.U !UP0, `(.L_x_109) ;  /* 0x0000000108407547 */ /* 0x000ff0000b800000 */
[----:B------:R-:W1:Y:S01]  /*5d10*/  LDCU.64 UR8, c[0x4][0x80] ;  /* 0x01001000ff0877ac */ /* 0x000e620008000a00 */
[----:B------:R-:W-:Y:S01]  /*5d20*/  MOV R3, 0x0 ;  /* 0x0000000000037802 */ /* 0x000fe20000000f00 */
[----:B------:R-:W-:Y:S02]  /*5d30*/  HFMA2 R12, -RZ, RZ, 0, 5.9604644775390625e-08 ;  /* 0x00000001ff0c7431 */ /* 0x000fe400000001ff */
[----:B------:R-:W-:Y:S02]  /*5d40*/  IMAD.MOV.U32 R8, RZ, RZ, 0x70 ;  /* 0x00000070ff087424 */ /* 0x000fe400078e00ff */
[----:B------:R-:W-:Y:S01]  /*5d50*/  IMAD.MOV.U32 R13, RZ, RZ, RZ ;  /* 0x000000ffff0d7224 */ /* 0x000fe200078e00ff */
[----:B------:R-:W2:Y:S01]  /*5d60*/  LDCU.64 UR6, c[0x4][0x88] ;  /* 0x01001100ff0677ac */ /* 0x000ea20008000a00 */
[----:B------:R-:W3:Y:S01]  /*5d70*/  LDC.64 R2, c[0x4][R3] ;  /* 0x0100000003027b82 */ /* 0x000ee20000000a00 */
[----:B------:R-:W4:Y:S01]  /*5d80*/  LDCU.64 UR4, c[0x4][0x8] ;  /* 0x01000100ff0477ac */ /* 0x000f220008000a00 */
[----:B-1----:R-:W-:Y:S01]  /*5d90*/  MOV R5, UR9 ;  /* 0x0000000900057c02 */ /* 0x002fe20008000f00 */
[----:B------:R-:W-:Y:S01]  /*5da0*/  IMAD.U32 R4, RZ, RZ, UR8 ;  /* 0x00000008ff047e24 */ /* 0x000fe2000f8e00ff */
[----:B--2---:R-:W-:Y:S01]  /*5db0*/  MOV R7, UR7 ;  /* 0x0000000700077c02 */ /* 0x004fe20008000f00 */
[----:B------:R-:W-:Y:S01]  /*5dc0*/  IMAD.U32 R6, RZ, RZ, UR6 ;  /* 0x00000006ff067e24 */ /* 0x000fe2000f8e00ff */
[----:B----4-:R-:W-:Y:S01]  /*5dd0*/  MOV R11, UR5 ;  /* 0x00000005000b7c02 */ /* 0x010fe20008000f00 */
[----:B------:R-:W-:Y:S02]  /*5de0*/  IMAD.U32 R10, RZ, RZ, UR4 ;  /* 0x00000004ff0a7e24 */ /* 0x000fe4000f8e00ff */
[----:B------:R-:W-:Y:S07]  /*5df0*/  LEPC R20, `(.L_x_109) ;  /* 0x000000001014794e */ /* 0x000fee0000000000 */
[----:B---3-5:R-:W-:Y:S05]  /*5e00*/  CALL.ABS.NOINC R2 ;  /* 0x0000000002007343 */ /* 0x028fea0003c00000 */
.L_x_109:
[----:B------:R-:W-:Y:S01]  /*5e10*/  LOP3.LUT P0, RZ, R108, 0x90, RZ, 0xc0, !PT ;  /* 0x000000906cff7812 */ /* 0x000fe2000780c0ff */
[----:B------:R-:W-:Y:S11]  /*5e20*/  BSSY.RECONVERGENT B6, `(.L_x_110) ;  /* 0x0000013000067945 */ /* 0x000ff60003800200 */
[----:B------:R-:W-:Y:S01]  /*5e30*/  @!UPT UIADD3 URZ, UPT, UPT, URZ, URZ, URZ ;  /* 0x000000fffffff290 */ /* 0x000fe2000fffe0ff */
[----:B------:R-:W-:Y:S05]  /*5e40*/  @!P0 BRA `(.L_x_111) ;  /* 0x0000000000408947 */ /* 0x000fea0003800000 */
        /* <DEDUP_REMOVED lines=16> */
.L_x_111:
[----:B------:R-:W-:Y:S05]  /*5f50*/  BSYNC.RECONVERGENT B6 ;  /* 0x0000000000067941 */ /* 0x000fea0003800200 */
.L_x_110:
[----:B------:R-:W-:Y:S01]  /*5f60*/  ISETP.NE.U32.AND P4, PT, R90, RZ, PT ;  /* 0x000000ff5a00720c */ /* 0x000fe20003f85070 */
[----:B------:R-:W-:Y:S01]  /*5f70*/  UISETP.NE.AND UP2, UPT, UR50, URZ, UPT ;  /* 0x000000ff3200728c */ /* 0x000fe2000bf45270 */
[----:B------:R-:W-:Y:S01]  /*5f80*/  ISETP.NE.U32.AND P3, PT, RZ, UR38, PT ;  /* 0x00000026ff007c0c */ /* 0x000fe2000bf65070 */
[----:B------:R-:W-:Y:S01]  /*5f90*/  UISETP.NE.U32.AND UP1, UPT, UR44, URZ, UPT ;  /* 0x000000ff2c00728c */ /* 0x000fe2000bf25070 */
[----:B------:R-:W-:Y:S01]  /*5fa0*/  ISETP.NE.AND.EX P4, PT, R91, RZ, PT, P4 ;  /* 0x000000ff5b00720c */ /* 0x000fe20003f85340 */
[----:B------:R-:W-:Y:S01]  /*5fb0*/  UPLOP3.LUT UP0, UPT, UPT, UPT, UPT, 0x40, 0x4 ;  /* 0x000000000004789c */ /* 0x000fe20003f0e870 */
[----:B------:R-:W-:Y:S01]  /*5fc0*/  ISETP.NE.AND.EX P3, PT, RZ, UR39, PT, P3 ;  /* 0x00000027ff007c0c */ /* 0x000fe2000bf65330 */
[----:B------:R-:W-:Y:S01]  /*5fd0*/  UISETP.NE.AND.EX UP1, UPT, UR45, URZ, UPT, UP1 ;  /* 0x000000ff2d00728c */ /* 0x000fe2000bf25310 */
[----:B------:R-:W-:Y:S04]  /*5fe0*/  PLOP3.LUT P1, PT, PT, PT, UP2, 0x80, 0x8 ;  /* 0x000000000008781c */ /* 0x000fe80003f2f028 */
[----:B------:R-:W-:Y:S06]  /*5ff0*/  @UP2 UPLOP3.LUT UP0, UPT, UPT, UPT, UP1, 0x80, 0x8 ;  /* 0x000000000008289c */ /* 0x000fec0003f0f010 */
[----:B------:R-:W-:Y:S01]  /*6000*/  PLOP3.LUT P0, PT, PT, PT, UP0, 0x80, 0x8 ;  /* 0x000000000008781c */ /* 0x000fe20003f0f008 */
[----:B------:R-:W-:Y:S01]  /*6010*/  @!UPT UIADD3 URZ, UPT, UPT, URZ, URZ, URZ ;  /* 0x000000fffffff290 */ /* 0x000fe2000fffe0ff */
[----:B------:R-:W-:Y:S11]  /*6020*/  BRA.U !UP1, `(.L_x_112) ;  /* 0x0000000109387547 */ /* 0x000ff6000b800000 */
[----:B------:R-:W-:Y:S01]  /*6030*/  UISETP.NE.U32.AND UP0, UPT, UR38, URZ, UPT ;  /* 0x000000ff2600728c */ /* 0x000fe2000bf05070 */
[----:B------:R-:W-:Y:S02]  /*6040*/  HFMA2 R0, -RZ, RZ, 0, 5.9604644775390625e-08 ;  /* 0x00000001ff007431 */ /* 0x000fe400000001ff */
[----:B------:R-:W-:Y:S01]  /*6050*/  IMAD.MOV.U32 R95, RZ, RZ, 0x1 ;  /* 0x00000001ff5f7424 */ /* 0x000fe200078e00ff */
[----:B------:R-:W-:Y:S06]  /*6060*/  UISETP.NE.AND.EX UP0, UPT, UR39, URZ, UPT, UP0 ;  /* 0x000000ff2700728c */ /* 0x000fec000bf05300 */
[----:B------:R-:W-:Y:S05]  /*6070*/  PLOP3.LUT P2, PT, PT, PT, UP0, 0x80, 0x8 ;  /* 0x000000000008781c */ /* 0x000fea0003f4f008 */
[----:B------:R-:W1:Y:S01]  /*6080*/  @UP0 LDCU.64 UR6, c[0x0][0x888] ;  /* 0x00011100ff0607ac */ /* 0x000e620008000a00 */
[----:B------:R-:W-:Y:S07]  /*6090*/  @UP0 UIMAD UR4, UR36, UR44, URZ ;  /* 0x0000002c240402a4 */ /* 0x000fee000f8e02ff */
[----:B------:R-:W-:Y:S01]  /*60a0*/  @!P2 PRMT R95, R0, 0x7610, R95 ;  /* 0x00007610005fa816 */ /* 0x000fe2000000005f */
[----:B-1----:R-:W-:Y:S03]  /*60b0*/  @UP0 UIMAD.WIDE UR6, UR4, 0x4, UR6 ;  /* 0x00000004040608a5 */ /* 0x002fe6000f8e0206 */
[----:B------:R-:W1:Y:S03]  /*60c0*/  @!UP0 LDCU UR4, c[0x0][0x880] ;  /* 0x00011000ff0487ac */ /* 0x000e660008000800 */
[----:B------:R-:W-:Y:S01]  /*60d0*/  IMAD.U32 R2, RZ, RZ, UR6 ;  /* 0x00000006ff027e24 */ /* 0x000fe2000f8e00ff */
[----:B------:R-:W-:Y:S05]  /*60e0*/  MOV R3, UR7 ;  /* 0x0000000700037c02 */ /* 0x000fea0008000f00 */
[----:B-----5:R2:W5:Y:S02]  /*60f0*/  @P2 LDG.E R49, desc[UR46][R2.64] ;  /* 0x0000002e02312981 */ /* 0x020564000c1e1900 */
[----:B-12---:R-:W-:Y:S02]  /*6100*/  @!P2 IMAD.U32 R49, RZ, RZ, UR4 ;  /* 0x00000004ff31ae24 */ /* 0x006fe4000f8e00ff */
.L_x_112:
[----:B------:R-:W-:Y:S05]  /*6110*/  @!P4 BRA `(.L_x_113) ;  /* 0x000000000020c947 */ /* 0x000fea0003800000 */
[----:B------:R-:W-:Y:S04]  /*6120*/  ISETP.NE.U32.AND P2, PT, R88, RZ, PT ;  /* 0x000000ff5800720c */ /* 0x000fe80003f45070 */
[----:B------:R-:W-:Y:S11]  /*6130*/  ISETP.NE.AND.EX P2, PT, R89, RZ, PT, P2 ;  /* 0x000000ff5900720c */ /* 0x000ff60003f45320 */
[----:B------:R-:W-:Y:S02]  /*6140*/  @!UPT UIADD3 URZ, UPT, UPT, URZ, URZ, URZ ;  /* 0x000000fffffff290 */ /* 0x000fe4000fffe0ff */
[----:B------:R-:W1:Y:S01]  /*6150*/  @P2 LDC.64 R2, c[0x0][0x8a8] ;  /* 0x00022a00ff022b82 */ /* 0x000e620000000a00 */
[----:B------:R-:W-:Y:S04]  /*6160*/  @P2 IMAD R0, R90, UR36, RZ ;  /* 0x000000245a002c24 */ /* 0x000fe8000f8e02ff */
[----:B-1----:R-:W-:Y:S05]  /*6170*/  @P2 IMAD.WIDE R2, R0, 0x4, R2 ;  /* 0x0000000400022825 */ /* 0x002fea00078e0202 */
[----:B-----5:R1:W5:Y:S02]  /*6180*/  @P2 LDG.E R46, desc[UR46][R2.64] ;  /* 0x0000002e022e2981 */ /* 0x020364000c1e1900 */
[----:B-1----:R-:W2:Y:S02]  /*6190*/  @!P2 LDC R46, c[0x0][0x8a0] ;  /* 0x00022800ff2eab82 */ /* 0x002ea40000000800 */
.L_x_113:
[----:B-----5:R-:W-:Y:S01]  /*61a0*/  FSETP.NEU.AND P2, PT, R49, RZ, PT ;  /* 0x000000ff3100720b */ /* 0x020fe20003f4d000 */
[----:B------:R-:W-:Y:S01]  /*61b0*/  BSSY B1, `(.L_x_114) ;  /* 0x0000041000017945 */ /* 0x000fe20003800000 */
[----:B------:R-:W-:Y:S01]  /*61c0*/  SEL R5, RZ, 0xffffffff, P3 ;  /* 0xffffffffff057807 */ /* 0x000fe20001800000 */
[----:B------:R-:W-:Y:S01]  /*61d0*/  IMAD.MOV.U32 R114, RZ, RZ, 0x1 ;  /* 0x00000001ff727424 */ /* 0x000fe200078e00ff */
[----:B------:R-:W-:Y:S01]  /*61e0*/  LOP3.LUT P3, RZ, R95, 0xff, RZ, 0xc0, !PT ;  /* 0x000000ff5fff7812 */ /* 0x000fe2000786c0ff */
[C---:B------:R-:W-:Y:S01]  /*61f0*/  IMAD R48, R44.reuse, 0x40, R47 ;  /* 0x000000402c307824 */ /* 0x040fe200078e022f */
[----:B------:R-:W-:Y:S02]  /*6200*/  @P1 SEL R0, RZ, 0xffffffff, P2 ;  /* 0xffffffffff001807 */ /* 0x000fe40001000000 */
[----:B------:R-:W-:Y:S02]  /*6210*/  CS2R R86, SRZ ;  /* 0x0000000000567805 */ /* 0x000fe4000001ff00 */
[----:B------:R-:W-:Y:S02]  /*6220*/  LEA R3, R105, UR49, 0x3 ;  /* 0x0000003169037c11 */ /* 0x000fe4000f8e18ff */
[----:B------:R-:W-:Y:S02]  /*6230*/  CS2R R84, SRZ ;  /* 0x0000000000547805 */ /* 0x000fe4000001ff00 */
[----:B------:R-:W-:Y:S02]  /*6240*/  @P0 SEL R0, R5, R0, !P3 ;  /* 0x0000000005000207 */ /* 0x000fe40005800000 */
[----:B------:R-:W-:Y:S02]  /*6250*/  CS2R R82, SRZ ;  /* 0x0000000000527805 */ /* 0x000fe4000001ff00 */
[----:B------:R-:W-:Y:S02]  /*6260*/  LEA R111, R44, UR49, 0x3 ;  /* 0x000000312c6f7c11 */ /* 0x000fe4000f8e18ff */
[----:B------:R-:W-:Y:S02]  /*6270*/  CS2R R80, SRZ ;  /* 0x0000000000507805 */ /* 0x000fe4000001ff00 */
[----:B------:R-:W-:Y:S02]  /*6280*/  @P1 LOP3.LUT R0, R0, 0x1, RZ, 0xc0, !PT ;  /* 0x0000000100001812 */ /* 0x000fe400078ec0ff */
[----:B------:R-:W-:Y:S02]  /*6290*/  SHF.L.U32 R4, R107, 0x1f, RZ ;  /* 0x0000001f6b047819 */ /* 0x000fe400000006ff */
[----:B------:R-:W-:Y:S02]  /*62a0*/  ISETP.NE.U32.OR P5, PT, R0, 0x1, !P1 ;  /* 0x000000010000780c */ /* 0x000fe40004fa5470 */
[----:B------:R-:W-:Y:S02]  /*62b0*/  SEL R0, RZ, 0xffffffff, P2 ;  /* 0xffffffffff007807 */ /* 0x000fe40001000000 */
[----:B------:R-:W-:Y:S02]  /*62c0*/  PLOP3.LUT P2, PT, PT, PT, UP1, 0x80, 0x8 ;  /* 0x000000000008781c */ /* 0x000fe40003f4f018 */
[----:B------:R-:W-:Y:S07]  /*62d0*/  P2R R113, PR, RZ, 0x20 ;  /* 0x00000020ff717803 */ /* 0x000fee0000000000 */
[----:B------:R-:W-:Y:S04]  /*62e0*/  @P5 SHF.L.U32 R2, R104, 0x1f, RZ ;  /* 0x0000001f68025819 */ /* 0x000fe800000006ff */
[----:B------:R-:W1:Y:S01]  /*62f0*/  @P5 SYNCS.PHASECHK.TRANS64.TRYWAIT P1, [R3+URZ+0xd0], R2 ;  /* 0x0000d002030055a7 */ /* 0x000e6200080211ff */
[----:B------:R-:W-:Y:S04]  /*6300*/  @P2 SEL R0, R5, R0, !P3 ;  /* 0x0000000005002207 */ /* 0x000fe80005800000 */
[----:B------:R-:W-:Y:S04]  /*6310*/  LOP3.LUT R0, R0, 0x1, RZ, 0xc0, !PT ;  /* 0x0000000100007812 */ /* 0x000fe800078ec0ff */
[----:B------:R-:W-:Y:S04]  /*6320*/  ISETP.NE.U32.AND P4, PT, R0, 0x1, PT ;  /* 0x000000010000780c */ /* 0x000fe80003f85070 */
[----:B------:R-:W-:Y:S01]  /*6330*/  P2R R115, PR, RZ, 0x10 ;  /* 0x00000010ff737803 */ /* 0x000fe20000000000 */
[----:B------:R3:W4:Y:S01]  /*6340*/  SYNCS.PHASECHK.TRANS64.TRYWAIT P0, [R111+URZ+0x120], R4 ;  /* 0x000120046f0075a7 */ /* 0x00072200080011ff */
[----:B-1----:R-:W-:Y:S01]  /*6350*/  @P5 SEL R114, RZ, 0x1, !P1 ;  /* 0x00000001ff725807 */ /* 0x002fe20004800000 */
[----:B---3--:R-:W-:Y:S06]  /*6360*/  @!P5 BRA `(.L_x_115) ;  /* 0x000000000094d947 */ /* 0x008fec0003800000 */
[----:B------:R-:W-:Y:S01]  /*6370*/  @P4 IMAD R5, R105, 0x1000, R100 ;  /* 0x0000100069054824 */ /* 0x000fe200078e0264 */
[----:B------:R-:W-:Y:S01]  /*6380*/  LOP3.LUT P5, RZ, R101, 0x80, RZ, 0xc0, !PT ;  /* 0x0000008065ff7812 */ /* 0x000fe200078ac0ff */
[----:B------:R-:W-:Y:S01]  /*6390*/  BSSY B0, `(.L_x_116) ;  /* 0x0000010000007945 */ /* 0x000fe20003800000 */
[----:B------:R-:W-:Y:S01]  /*63a0*/  ISETP.NE.AND P2, PT, R114, RZ, PT ;  /* 0x000000ff7200720c */ /* 0x000fe20003f45270 */
[----:B------:R-:W-:Y:S01]  /*63b0*/  @P4 VIADD R2, R5, UR49 ;  /* 0x0000003105024c36 */ /* 0x000fe20008000000 */
[----:B------:R-:W-:Y:S02]  /*63c0*/  PLOP3.LUT P1, PT, PT, PT, PT, 0x8, 0x80 ;  /* 0x000000000080781c */ /* 0x000fe40003f2e170 */
[----:B------:R-:W-:Y:S02]  /*63d0*/  CS2R R82, SRZ ;  /* 0x0000000000527805 */ /* 0x000fe4000001ff00 */
[----:B------:R-:W-:Y:S01]  /*63e0*/  @P4 PLOP3.LUT P1, PT, P5, PT, PT, 0x80, 0x8 ;  /* 0x000000000008481c */ /* 0x000fe20002f2f070 */
[C---:B------:R-:W-:Y:S01]  /*63f0*/  @P4 VIADD R0, R2.reuse, 0x200 ;  /* 0x0000020002004836 */ /* 0x040fe20000000000 */
[----:B------:R-:W-:Y:S01]  /*6400*/  CS2R R80, SRZ ;  /* 0x0000000000507805 */ /* 0x000fe2000001ff00 */
[----:B------:R-:W-:Y:S01]  /*6410*/  @P4 VIADD R2, R2, 0x210 ;  /* 0x0000021002024836 */ /* 0x000fe20000000000 */
[----:B------:R-:W-:Y:S02]  /*6420*/  CS2R R86, SRZ ;  /* 0x0000000000567805 */ /* 0x000fe4000001ff00 */
[----:B------:R-:W-:Y:S07]  /*6430*/  CS2R R84, SRZ ;  /* 0x0000000000547805 */ /* 0x000fee000001ff00 */
[----:B------:R-:W-:Y:S01]  /*6440*/  @P1 VIADD R2, R0, 0xfffffff0 ;  /* 0xfffffff000021836 */ /* 0x000fe20000000000 */
[----:B------:R-:W-:Y:S06]  /*6450*/  @P2 BRA `(.L_x_117) ;  /* 0x00000000000c2947 */ /* 0x000fec0003800000 */
[----:B------:R-:W-:Y:S04]  /*6460*/  SHF.L.U32 R0, R104, 0x1f, RZ ;  /* 0x0000001f68007819 */ /* 0x000fe800000006ff */
[----:B------:R-:W1:Y:S02]  /*6470*/  SYNCS.PHASECHK.TRANS64.TRYWAIT P1, [R3+URZ+0xd0], R0 ;  /* 0x0000d000030075a7 */ /* 0x000e6400080211ff */
[----:B-1----:R-:W-:Y:S05]  /*6480*/  @!P1 BRA `(.L_x_118) ;  /* 0x0000002800389947 */ /* 0x002fea0003800000 */
.L_x_117:
[----:B------:R-:W-:Y:S05]  /*6490*/  BSYNC B0 ;  /* 0x0000000000007941 */ /* 0x000fea0003800000 */
.L_x_116:
[----:B------:R-:W-:Y:S01]  /*64a0*/  ISETP.NE.AND P1, PT, R115, RZ, PT ;  /* 0x000000ff7300720c */ /* 0x000fe20003f25270 */
[----:B-1----:R-:W-:Y:S02]  /*64b0*/  VIADD R3, R3, 0xe0 ;  /* 0x000000e003037836 */ /* 0x002fe40000000000 */
[----:B------:R-:W-:Y:S02]  /*64c0*/  IMAD.U32 R0, RZ, RZ, UR37 ;  /* 0x00000025ff007e24 */ /* 0x000fe4000f8e00ff */
[----:B------:R-:W-:Y:S03]  /*64d0*/  VIADD R105, R105, 0x1 ;  /* 0x0000000169697836 */ /* 0x000fe60000000000 */
[----:B------:R-:W-:Y:S05]  /*64e0*/  PRMT R0, R0, 0x654, R3 ;  /* 0x0000065400007816 */ /* 0x000fea0000000003 */
[----:B------:R1:W3:Y:S04]  /*64f0*/  @P1 LDS.128 R80, [R5+UR49+0x200] ;  /* 0x0002003105501984 */ /* 0x0002e80008000c00 */
[----:B------:R1:W1:Y:S01]  /*6500*/  @P1 LDS.128 R84, [R2] ;  /* 0x0000000002541984 */ /* 0x0002620000000c00 */
[C---:B------:R-:W-:Y:S01]  /*6510*/  ISETP.NE.AND P1, PT, R105.reuse, 0x2, PT ;  /* 0x000000026900780c */ /* 0x040fe20003f25270 */
[----:B------:R-:W-:Y:S01]  /*6520*/  @!PT LDS RZ, [RZ] ;  /* 0x00000000fffff984 */ /* 0x000fe20000000800 */
[----:B------:R-:W-:Y:S01]  /*6530*/  @!PT LDS RZ, [RZ] ;  /* 0x00000000fffff984 */ /* 0x000fe20000000800 */
[----:B------:R-:W-:Y:S01]  /*6540*/  @!PT LDS RZ, [RZ] ;  /* 0x00000000fffff984 */ /* 0x000fe20000000800 */
[----:B------:R-:W-:Y:S01]  /*6550*/  @!PT LDS RZ, [RZ] ;  /* 0x00000000fffff984 */ /* 0x000fe20000000800 */
[----:B------:R5:W-:Y:S06]  /*6560*/  MEMBAR.ALL.CTA ;  /* 0x0000000000007992 */ /* 0x000bec0000008000 */
[----:B-----5:R-:W5:Y:S01]  /*6570*/  FENCE.VIEW.ASYNC.S ;  /* 0x00000000000073c6 */ /* 0x020f620000000000 */
[----:B------:R-:W-:Y:S02]  /*6580*/  SEL R3, RZ, 0x1, P1 ;  /* 0x00000001ff037807 */ /* 0x000fe40000800000 */
[----:B------:R-:W-:Y:S02]  /*6590*/  SEL R105, R105, RZ, P1 ;  /* 0x000000ff69697207 */ /* 0x000fe40000800000 */
[----:B------:R-:W-:Y:S01]  /*65a0*/  LOP3.LUT R104, R104, R3, RZ, 0x3c, !PT ;  /* 0x0000000368687212 */ /* 0x000fe200078e3cff */
[----:B-----5:R1:W-:Y:S06]  /*65b0*/  SYNCS.ARRIVE.TRANS64.RED.A1T0 RZ, [R0+URZ], RZ ;  /* 0x000000ff00ff79a7 */ /* 0x0203ec00081004ff */
.L_x_115:
[----:B------:R-:W-:Y:S05]  /*65c0*/  BSYNC B1 ;  /* 0x0000000000017941 */ /* 0x000fea0003800000 */
.L_x_114:
[----:B------:R-:W-:Y:S04]  /*65d0*/  SHF.R.U32.HI R3, RZ, 0x15, R48 ;  /* 0x00000015ff037819 */ /* 0x000fe80000011630 */
[----:B------:R-:W-:Y:S01]  /*65e0*/  LOP3.LUT P1, RZ, R3, 0x3, R102, 0x48, !PT ;  /* 0x0000000303ff7812 */ /* 0x000fe20007824866 */
[----:B------:R-:W-:Y:S01]  /*65f0*/  @!UPT UIADD3 URZ, UPT, UPT, URZ, URZ, URZ ;  /* 0x000000fffffff290 */ /* 0x000fe2000fffe0ff */
[----:B----4-:R-:W-:Y:S11]  /*6600*/  @P0 BRA `(.L_x_119) ;  /* 0x0000000000080947 */ /* 0x010ff60003800000 */
[----:B------:R-:W4:Y:S02]  /*6610*/  SYNCS.PHASECHK.TRANS64.TRYWAIT P0, [R111+URZ+0x120], R4 ;  /* 0x000120046f0075a7 */ /* 0x000f2400080011ff */
[----:B----4-:R-:W-:Y:S05]  /*6620*/  @!P0 BRA `(.L_x_120) ;  /* 0x0000002400e48947 */ /* 0x010fea0003800000 */
.L_x_119:
[----:B------:R-:W-:Y:S05]  /*6630*/  @!P1 BRA `(.L_x_121) ;  /* 0x0000000000409947 */ /* 0x000fea0003800000 */
[----:B------:R-:W5:Y:S01]  /*6640*/  LDCU.64 UR8, c[0x4][0x70] ;  /* 0x01000e00ff0877ac */ /* 0x000f620008000a00 */
[----:B------:R-:W-:Y:S01]  /*6650*/  MOV R3, 0x0 ;  /* 0x0000000000037802 */ /* 0x000fe20000000f00 */
[----:B------:R-:W-:Y:S02]  /*6660*/  HFMA2 R12, -RZ, RZ, 0, 5.9604644775390625e-08 ;  /* 0x00000001ff0c7431 */ /* 0x000fe400000001ff */
[----:B------:R-:W-:Y:S02]  /*6670*/  IMAD.MOV.U32 R8, RZ, RZ, 0x192 ;  /* 0x00000192ff087424 */ /* 0x000fe400078e00ff */
[----:B------:R-:W-:Y:S01]  /*6680*/  IMAD.MOV.U32 R13, RZ, RZ, RZ ;  /* 0x000000ffff0d7224 */ /* 0x000fe200078e00ff */
[----:B------:R-:W2:Y:S01]  /*6690*/  LDCU.64 UR6, c[0x4][0x78] ;  /* 0x01000f00ff0677ac */ /* 0x000ea20008000a00 */
[----:B-1----:R-:W1:Y:S01]  /*66a0*/  LDC.64 R2, c[0x4][R3] ;  /* 0x0100000003027b82 */ /* 0x002e620000000a00 */
[----:B------:R-:W3:Y:S01]  /*66b0*/  LDCU.64 UR4, c[0x4][0x10] ;  /* 0x01000200ff0477ac */ /* 0x000ee20008000a00 */
[----:B-----5:R-:W-:Y:S01]  /*66c0*/  MOV R5, UR9 ;  /* 0x0000000900057c02 */ /* 0x020fe20008000f00 */
[----:B----4-:R-:W-:Y:S01]  /*66d0*/  IMAD.U32 R4, RZ, RZ, UR8 ;  /* 0x00000008ff047e24 */ /* 0x010fe2000f8e00ff */
[----:B--2---:R-:W-:Y:S01]  /*66e0*/  MOV R7, UR7 ;  /* 0x0000000700077c02 */ /* 0x004fe20008000f00 */
[----:B------:R-:W-:Y:S01]  /*66f0*/  IMAD.U32 R6, RZ, RZ, UR6 ;  /* 0x00000006ff067e24 */ /* 0x000fe2000f8e00ff */
[----:B---3--:R-:W-:Y:S01]  /*6700*/  MOV R11, UR5 ;  /* 0x00000005000b7c02 */ /* 0x008fe20008000f00 */
[----:B------:R-:W-:Y:S02]  /*6710*/  IMAD.U32 R10, RZ, RZ, UR4 ;  /* 0x00000004ff0a7e24 */ /* 0x000fe4000f8e00ff */
[----:B------:R-:W-:Y:S07]  /*6720*/  LEPC R20, `(.L_x_121) ;  /* 0x000000001014794e */ /* 0x000fee0000000000 */
[----:B-1----:R-:W-:Y:S05]  /*6730*/  CALL.ABS.NOINC R2 ;  /* 0x0000000002007343 */ /* 0x002fea0003c00000 */
.L_x_121:
[-C--:B---3--:R-:W-:Y:S01]  /*6740*/  F2FP.F16.E4M3.UNPACK_B R51, R80.reuse ;  /* 0x00000050ff33723e */ /* 0x088fe200020006ff */
[----:B------:R-:W-:Y:S05]  /*6750*/  WARPSYNC.ALL ;  /* 0x0000000000007948 */ /* 0x000fea0003800000 */
[----:B------:R-:W-:Y:S01]  /*6760*/  R2UR UR4, R48 ;  /* 0x00000000300472ca */ /* 0x000fe200000e0000 */
[--C-:B------:R-:W-:Y:S01]  /*6770*/  HADD2.F32 R50, -RZ, R51.reuse.H0_H0 ;  /* 0x20000033ff327230 */ /* 0x100fe20000004100 */
[----:B------:R-:W-:Y:S01]  /*6780*/  F2FP.F16.E4M3.UNPACK_B R53, R80.H1 ;  /* 0x00000050ff35723e */ /* 0x000fe200030006ff */
[----:B------:R-:W-:Y:S01]  /*6790*/  HADD2.F32 R51, -RZ, R51.H1_H1 ;  /* 0x30000033ff337230 */ /* 0x000fe20000004100 */
[-C--:B------:R-:W-:Y:S01]  /*67a0*/  F2FP.F16.E4M3.UNPACK_B R55, R81.reuse ;  /* 0x00000051ff37723e */ /* 0x080fe200020006ff */
[----:B------:R-:W-:Y:S01]  /*67b0*/  BSSY.RECONVERGENT B0, `(.L_x_122) ;  /* 0x000009e000007945 */ /* 0x000fe20003800200 */
[----:B------:R-:W-:Y:S01]  /*67c0*/  F2FP.F16.E4M3.UNPACK_B R57, R81.H1 ;  /* 0x00000051ff39723e */ /* 0x000fe200030006ff */
[--C-:B------:R-:W-:Y:S01]  /*67d0*/  HADD2.F32 R52, -RZ, R53.reuse.H0_H0 ;  /* 0x20000035ff347230 */ /* 0x100fe20000004100 */
[-C--:B------:R-:W-:Y:S01]  /*67e0*/  F2FP.F16.E4M3.UNPACK_B R59, R82.reuse ;  /* 0x00000052ff3b723e */ /* 0x080fe200020006ff */
[----:B------:R-:W-:Y:S01]  /*67f0*/  HADD2.F32 R54, -RZ, R53.H1_H1 ;  /* 0x30000035ff367230 */ /* 0x000fe20000004100 */
[----:B------:R-:W-:Y:S01]  /*6800*/  F2FP.F16.E4M3.UNPACK_B R61, R82.H1 ;  /* 0x00000052ff3d723e */ /* 0x000fe200030006ff */
[--C-:B------:R-:W-:Y:S01]  /*6810*/  HADD2.F32 R53, -RZ, R55.reuse.H0_H0 ;  /* 0x20000037ff357230 */ /* 0x100fe20000004100 */
[-C--:B------:R-:W-:Y:S01]  /*6820*/  F2FP.F16.E4M3.UNPACK_B R63, R83.reuse ;  /* 0x00000053ff3f723e */ /* 0x080fe200020006ff */
[----:B-1--4-:R-:W2:Y:S01]  /*6830*/  LDTM.x32 R4, tmem[UR4] ;  /* 0x00000004000479ee */ /* 0x012ea200082c0000 */
[----:B------:R-:W-:Y:S01]  /*6840*/  F2FP.F16.E4M3.UNPACK_B R65, R83.H1 ;  /* 0x00000053ff41723e */ /* 0x000fe200030006ff */
[----:B------:R-:W-:Y:S01]  /*6850*/  HADD2.F32 R56, -RZ, R55.H1_H1 ;  /* 0x30000037ff387230 */ /* 0x000fe20000004100 */
[-C--:B------:R-:W-:Y:S01]  /*6860*/  F2FP.F16.E4M3.UNPACK_B R67, R84.reuse ;  /* 0x00000054ff43723e */ /* 0x080fe200020006ff */
[----:B------:R-:W-:Y:S01]  /*6870*/  HADD2.F32 R60, -RZ, R59.H1_H1 ;  /* 0x3000003bff3c7230 */ /* 0x000fe20000004100 */
[----:B------:R-:W-:Y:S01]  /*6880*/  IADD3 R125, PT, PT, R100, UR49, RZ ;  /* 0x00000031647d7c10 */ /* 0x000fe2000fffe0ff */
[----:B------:R-:W-:Y:S01]  /*6890*/  HADD2.F32 R64, -RZ, R63.H1_H1 ;  /* 0x3000003fff407230 */ /* 0x000fe20000004100 */
[----:B------:R-:W-:Y:S01]  /*68a0*/  ISETP.NE.AND P6, PT, R113, RZ, PT ;  /* 0x000000ff7100720c */ /* 0x000fe20003fc5270 */
[----:B------:R-:W-:Y:S01]  /*68b0*/  HADD2.F32 R68, -RZ, R67.H1_H1 ;  /* 0x30000043ff447230 */ /* 0x000fe20000004100 */
[----:B------:R-:W-:Y:S01]  /*68c0*/  LOP3.LUT P5, RZ, R101, 0x80, RZ, 0xc0, !PT ;  /* 0x0000008065ff7812 */ /* 0x000fe200078ac0ff */
[--C-:B------:R-:W-:Y:S01]  /*68d0*/  HADD2.F32 R55, -RZ, R57.reuse.H0_H0 ;  /* 0x20000039ff377230 */ /* 0x100fe20000004100 */
[----:B------:R-:W-:Y:S01]  /*68e0*/  F2FP.F16.E4M3.UNPACK_B R69, R84.H1 ;  /* 0x00000054ff45723e */ /* 0x000fe200030006ff */
[----:B------:R-:W-:Y:S01]  /*68f0*/  HADD2.F32 R58, -RZ, R57.H1_H1 ;  /* 0x30000039ff3a7230 */ /* 0x000fe20000004100 */
[-C--:B------:R-:W-:Y:S01]  /*6900*/  F2FP.F16.E4M3.UNPACK_B R71, R85.reuse ;  /* 0x00000055ff47723e */ /* 0x080fe200020006ff */
[----:B------:R-:W-:Y:S01]  /*6910*/  HADD2.F32 R57, -RZ, R59.H0_H0 ;  /* 0x2000003bff397230 */ /* 0x000fe20000004100 */
[----:B------:R-:W-:Y:S01]  /*6920*/  F2FP.F16.E4M3.UNPACK_B R73, R85.H1 ;  /* 0x00000055ff49723e */ /* 0x000fe200030006ff */
[----:B------:R-:W-:Y:S01]  /*6930*/  HADD2.F32 R59, -RZ, R61.H0_H0 ;  /* 0x2000003dff3b7230 */ /* 0x000fe20000004100 */
[-C--:B------:R-:W-:Y:S01]  /*6940*/  F2FP.F16.E4M3.UNPACK_B R75, R86.reuse ;  /* 0x00000056ff4b723e */ /* 0x080fe200020006ff */
[----:B------:R-:W-:Y:S01]  /*6950*/  HADD2.F32 R72, -RZ, R71.H1_H1 ;  /* 0x30000047ff487230 */ /* 0x000fe20000004100 */
[----:B------:R-:W-:Y:S01]  /*6960*/  F2FP.F16.E4M3.UNPACK_B R77, R86.H1 ;  /* 0x00000056ff4d723e */ /* 0x000fe200030006ff */
[----:B------:R-:W-:Y:S01]  /*6970*/  HADD2.F32 R62, -RZ, R61.H1_H1 ;  /* 0x3000003dff3e7230 */ /* 0x000fe20000004100 */
[----:B------:R-:W-:Y:S01]  /*6980*/  F2FP.F16.E4M3.UNPACK_B R79, R87.H1 ;  /* 0x00000057ff4f723e */ /* 0x000fe200030006ff */
[----:B------:R-:W-:Y:S01]  /*6990*/  HADD2.F32 R61, -RZ, R63.H0_H0 ;  /* 0x2000003fff3d7230 */ /* 0x000fe20000004100 */
[----:B------:R-:W-:Y:S01]  /*69a0*/  ISETP.NE.AND P0, PT, R109, RZ, PT ;  /* 0x000000ff6d00720c */ /* 0x000fe20003f05270 */
[C---:B--2---:R-:W-:Y:S01]  /*69b0*/  FMUL R0, R46.reuse, R4 ;  /* 0x000000042e007220 */ /* 0x044fe20000400000 */
[C---:B------:R-:W-:Y:S01]  /*69c0*/  FMUL R2, R46.reuse, R5 ;  /* 0x000000052e027220 */ /* 0x040fe20000400000 */
[C---:B------:R-:W-:Y:S01]  /*69d0*/  FMUL R4, R46.reuse, R8 ;  /* 0x000000082e047220 */ /* 0x040fe20000400000 */
[C---:B------:R-:W-:Y:S01]  /*69e0*/  FMUL R5, R46.reuse, R9 ;  /* 0x000000092e057220 */ /* 0x040fe20000400000 */
[C---:B------:R-:W-:Y:S01]  /*69f0*/  FFMA R0, R49.reuse, R50, R0 ;  /* 0x0000003231007223 */ /* 0x040fe20000000000 */
[C---:B------:R-:W-:Y:S01]  /*6a00*/  FFMA R2, R49.reuse, R51, R2 ;  /* 0x0000003331027223 */ /* 0x040fe20000000002 */
[C---:B------:R-:W-:Y:S01]  /*6a10*/  FMUL R8, R46.reuse, R12 ;  /* 0x0000000c2e087220 */ /* 0x040fe20000400000 */
[C---:B------:R-:W-:Y:S01]  /*6a20*/  FMUL R9, R46.reuse, R13 ;  /* 0x0000000d2e097220 */ /* 0x040fe20000400000 */
[C---:B------:R-:W-:Y:S01]  /*6a30*/  FMUL R12, R46.reuse, R16 ;  /* 0x000000102e0c7220 */ /* 0x040fe20000400000 */
[C---:B------:R-:W-:Y:S01]  /*6a40*/  FMUL R13, R46.reuse, R17 ;  /* 0x000000112e0d7220 */ /* 0x040fe20000400000 */
[C---:B------:R-:W-:Y:S01]  /*6a50*/  FMUL R16, R46.reuse, R20 ;  /* 0x000000142e107220 */ /* 0x040fe20000400000 */
[C---:B------:R-:W-:Y:S01]  /*6a60*/  FMUL R17, R46.reuse, R21 ;  /* 0x000000152e117220 */ /* 0x040fe20000400000 */
[C---:B------:R-:W-:Y:S01]  /*6a70*/  FMUL R20, R46.reuse, R24 ;  /* 0x000000182e147220 */ /* 0x040fe20000400000 */
[C---:B------:R-:W-:Y:S01]  /*6a80*/  FMUL R21, R46.reuse, R25 ;  /* 0x000000192e157220 */ /* 0x040fe20000400000 */
[----:B------:R-:W-:Y:S02]  /*6a90*/  HADD2.F32 R76, -RZ, R75.H1_H1 ;  /* 0x3000004bff4c7230 */ /* 0x000fe40000004100 */
[C---:B------:R-:W-:Y:S01]  /*6aa0*/  FMUL R24, R46.reuse, R28 ;  /* 0x0000001c2e187220 */ /* 0x040fe20000400000 */
[C---:B------:R-:W-:Y:S01]  /*6ab0*/  FMUL R25, R46.reuse, R29 ;  /* 0x0000001d2e197220 */ /* 0x040fe20000400000 */
[C---:B------:R-:W-:Y:S01]  /*6ac0*/  FMUL R28, R46.reuse, R32 ;  /* 0x000000202e1c7220 */ /* 0x040fe20000400000 */
[C---:B------:R-:W-:Y:S01]  /*6ad0*/  FMUL R29, R46.reuse, R33 ;  /* 0x000000212e1d7220 */ /* 0x040fe20000400000 */
[C---:B------:R-:W-:Y:S01]  /*6ae0*/  FMUL R3, R46.reuse, R6 ;  /* 0x000000062e037220 */ /* 0x040fe20000400000 */
[C---:B------:R-:W-:Y:S01]  /*6af0*/  FMUL R7, R46.reuse, R7 ;  /* 0x000000072e077220 */ /* 0x040fe20000400000 */
[----:B------:R-:W-:Y:S01]  /*6b00*/  FMUL R6, R46, R10 ;  /* 0x0000000a2e067220 */ /* 0x000fe20000400000 */
[----:B------:R-:W-:Y:S01]  /*6b10*/  F2FP.F16.E4M3.UNPACK_B R50, R87 ;  /* 0x00000057ff32723e */ /* 0x000fe200020006ff */
[C---:B------:R-:W-:Y:S01]  /*6b20*/  FFMA R3, R49.reuse, R52, R3 ;  /* 0x0000003431037223 */ /* 0x040fe20000000003 */
[C---:B------:R-:W-:Y:S01]  /*6b30*/  FFMA R7, R49.reuse, R54, R7 ;  /* 0x0000003631077223 */ /* 0x040fe20000000007 */
[----:B------:R-:W-:Y:S01]  /*6b40*/  @P6 SHF.L.U32 R32, R104, 0x1f, RZ ;  /* 0x0000001f68206819 */ /* 0x000fe200000006ff */
[C---:B------:R-:W-:Y:S01]  /*6b50*/  FFMA R4, R49.reuse, R53, R4 ;  /* 0x0000003531047223 */ /* 0x040fe20000000004 */
[----:B------:R-:W-:Y:S01]  /*6b60*/  FFMA R5, R49, R56, R5 ;  /* 0x0000003831057223 */ /* 0x000fe20000000005 */
[C---:B------:R-:W-:Y:S01]  /*6b70*/  FMUL R11, R46.reuse, R11 ;  /* 0x0000000b2e0b7220 */ /* 0x040fe20000400000 */
[----:B------:R-:W-:Y:S01]  /*6b80*/  F2FP.SATFINITE.E4M3.F32.PACK_AB_MERGE_C R113, R7, R3, RZ ;  /* 0x000000030771723e */ /* 0x000fe200048070ff */
[C---:B------:R-:W-:Y:S01]  /*6b90*/  FFMA R6, R49.reuse, R55, R6 ;  /* 0x0000003731067223 */ /* 0x040fe20000000006 */
[----:B------:R-:W-:Y:S01]  /*6ba0*/  FMUL R10, R46, R14 ;  /* 0x0000000e2e0a7220 */ /* 0x000fe20000400000 */
[C---:B------:R-:W-:Y:S01]  /*6bb0*/  FFMA R11, R49.reuse, R58, R11 ;  /* 0x0000003a310b7223 */ /* 0x040fe2000000000b */
[----:B------:R-:W-:Y:S01]  /*6bc0*/  F2FP.SATFINITE.E4M3.F32.PACK_AB_MERGE_C R116, R2, R0, R113 ;  /* 0x000000000274723e */ /* 0x000fe20004807071 */
[C---:B------:R-:W-:Y:S01]  /*6bd0*/  FMUL R15, R46.reuse, R15 ;  /* 0x0000000f2e0f7220 */ /* 0x040fe20000400000 */
[----:B------:R-:W-:Y:S01]  /*6be0*/  MOV R113, 0x10 ;  /* 0x0000001000717802 */ /* 0x000fe20000000f00 */
[----:B------:R-:W-:Y:S01]  /*6bf0*/  FFMA R8, R49, R57, R8 ;  /* 0x0000003931087223 */ /* 0x000fe20000000008 */
[----:B------:R-:W-:Y:S01]  /*6c00*/  F2FP.SATFINITE.E4M3.F32.PACK_AB_MERGE_C R117, R11, R6, RZ ;  /* 0x000000060b75723e */ /* 0x000fe200048070ff */
[----:B------:R-:W-:Y:S01]  /*6c10*/  FFMA R9, R49, R60, R9 ;  /* 0x0000003c31097223 */ /* 0x000fe20000000009 */
[--C-:B------:R-:W-:Y:S01]  /*6c20*/  HADD2.F32 R63, -RZ, R65.reuse.H0_H0 ;  /* 0x20000041ff3f7230 */ /* 0x100fe20000004100 */
[----:B------:R-:W-:Y:S01]  /*6c30*/  SEL R124, R113, 0xfffffff0, !P5 ;  /* 0xfffffff0717c7807 */ /* 0x000fe20006800000 */
[----:B------:R-:W-:Y:S01]  /*6c40*/  FFMA R10, R49, R59, R10 ;  /* 0x0000003b310a7223 */ /* 0x000fe2000000000a */
[----:B------:R-:W-:Y:S01]  /*6c50*/  F2FP.SATFINITE.E4M3.F32.PACK_AB_MERGE_C R117, R5, R4, R117 ;  /* 0x000000040575723e */ /* 0x000fe20004807075 */
[----:B------:R-:W-:Y:S01]  /*6c60*/  FFMA R15, R49, R62, R15 ;  /* 0x0000003e310f7223 */ /* 0x000fe2000000000f */
[----:B------:R-:W-:Y:S01]  /*6c70*/  IADD3 R113, PT, PT, R125, R124, RZ ;  /* 0x0000007c7d717210 */ /* 0x000fe20007ffe0ff */
[C---:B------:R-:W-:Y:S01]  /*6c80*/  FFMA R12, R49.reuse, R61, R12 ;  /* 0x0000003d310c7223 */ /* 0x040fe2000000000c */
[----:B------:R-:W-:Y:S01]  /*6c90*/  FFMA R13, R49, R64, R13 ;  /* 0x00000040310d7223 */ /* 0x000fe2000000000d */
[--C-:B------:R-:W-:Y:S01]  /*6ca0*/  HADD2.F32 R51, -RZ, R50.reuse.H0_H0 ;  /* 0x20000032ff337230 */ /* 0x100fe20000004100 */
[----:B------:R-:W-:Y:S01]  /*6cb0*/  F2FP.SATFINITE.E4M3.F32.PACK_AB_MERGE_C R118, R15, R10, RZ ;  /* 0x0000000a0f76723e */ /* 0x000fe200048070ff */
[----:B------:R-:W-:Y:S02]  /*6cc0*/  HADD2.F32 R50, -RZ, R50.H1_H1 ;  /* 0x30000032ff327230 */ /* 0x000fe40000004100 */
[C---:B------:R-:W-:Y:S01]  /*6cd0*/  FMUL R14, R46.reuse, R18 ;  /* 0x000000122e0e7220 */ /* 0x040fe20000400000 */
[----:B------:R-:W-:Y:S02]  /*6ce0*/  HADD2.F32 R66, -RZ, R65.H1_H1 ;  /* 0x30000041ff427230 */ /* 0x000fe40000004100 */
[C---:B------:R-:W-:Y:S01]  /*6cf0*/  FMUL R19, R46.reuse, R19 ;  /* 0x000000132e137220 */ /* 0x040fe20000400000 */
[----:B------:R-:W-:Y:S02]  /*6d00*/  HADD2.F32 R65, -RZ, R67.H0_H0 ;  /* 0x20000043ff417230 */ /* 0x000fe40000004100 */
[C---:B------:R-:W-:Y:S01]  /*6d10*/  FFMA R14, R49.reuse, R63, R14 ;  /* 0x0000003f310e7223 */ /* 0x040fe2000000000e */
[--C-:B------:R-:W-:Y:S02]  /*6d20*/  HADD2.F32 R67, -RZ, R69.reuse.H0_H0 ;  /* 0x20000045ff437230 */ /* 0x100fe40000004100 */
[C---:B------:R-:W-:Y:S01]  /*6d30*/  FMUL R18, R46.reuse, R22 ;  /* 0x000000162e127220 */ /* 0x040fe20000400000 */
[----:B------:R-:W-:Y:S02]  /*6d40*/  HADD2.F32 R70, -RZ, R69.H1_H1 ;  /* 0x30000045ff467230 */ /* 0x000fe40000004100 */
[C---:B------:R-:W-:Y:S01]  /*6d50*/  FFMA R19, R49.reuse, R66, R19 ;  /* 0x0000004231137223 */ /* 0x040fe20000000013 */
[----:B------:R-:W-:Y:S02]  /*6d60*/  HADD2.F32 R69, -RZ, R71.H0_H0 ;  /* 0x20000047ff457230 */ /* 0x000fe40000004100 */
[C---:B------:R-:W-:Y:S01]  /*6d70*/  FMUL R23, R46.reuse, R23 ;  /* 0x000000172e177220 */ /* 0x040fe20000400000 */
[C---:B------:R-:W-:Y:S01]  /*6d80*/  FFMA R16, R49.reuse, R65, R16 ;  /* 0x0000004131107223 */ /* 0x040fe20000000010 */
[C---:B------:R-:W-:Y:S01]  /*6d90*/  FFMA R17, R49.reuse, R68, R17 ;  /* 0x0000004431117223 */ /* 0x040fe20000000011 */
[--C-:B------:R-:W-:Y:S02]  /*6da0*/  HADD2.F32 R71, -RZ, R73.reuse.H0_H0 ;  /* 0x20000049ff477230 */ /* 0x100fe40000004100 */
[C---:B------:R-:W-:Y:S01]  /*6db0*/  FFMA R18, R49.reuse, R67, R18 ;  /* 0x0000004331127223 */ /* 0x040fe20000000012 */
[----:B------:R-:W-:Y:S02]  /*6dc0*/  HADD2.F32 R74, -RZ, R73.H1_H1 ;  /* 0x30000049ff4a7230 */ /* 0x000fe40000004100 */
[C---:B------:R-:W-:Y:S01]  /*6dd0*/  FMUL R22, R46.reuse, R26 ;  /* 0x0000001a2e167220 */ /* 0x040fe20000400000 */
[----:B------:R-:W-:Y:S02]  /*6de0*/  HADD2.F32 R73, -RZ, R75.H0_H0 ;  /* 0x2000004bff497230 */ /* 0x000fe40000004100 */
[C---:B------:R-:W-:Y:S01]  /*6df0*/  FFMA R23, R49.reuse, R70, R23 ;  /* 0x0000004631177223 */ /* 0x040fe20000000017 */
[C---:B------:R-:W-:Y:S01]  /*6e00*/  FMUL R27, R46.reuse, R27 ;  /* 0x0000001b2e1b7220 */ /* 0x040fe20000400000 */
[C---:B------:R-:W-:Y:S01]  /*6e10*/  FFMA R20, R49.reuse, R69, R20 ;  /* 0x0000004531147223 */ /* 0x040fe20000000014 */
[C---:B------:R-:W-:Y:S01]  /*6e20*/  FFMA R21, R49.reuse, R72, R21 ;  /* 0x0000004831157223 */ /* 0x040fe20000000015 */
[--C-:B------:R-:W-:Y:S02]  /*6e30*/  HADD2.F32 R75, -RZ, R77.reuse.H0_H0 ;  /* 0x2000004dff4b7230 */ /* 0x100fe40000004100 */
[C---:B------:R-:W-:Y:S01]  /*6e40*/  FFMA R22, R49.reuse, R71, R22 ;  /* 0x0000004731167223 */ /* 0x040fe20000000016 */
[----:B------:R-:W-:Y:S02]  /*6e50*/  HADD2.F32 R78, -RZ, R77.H1_H1 ;  /* 0x3000004dff4e7230 */ /* 0x000fe40000004100 */
[C---:B------:R-:W-:Y:S01]  /*6e60*/  FMUL R26, R46.reuse, R30 ;  /* 0x0000001e2e1a7220 */ /* 0x040fe20000400000 */
        /* <DEDUP_REMOVED lines=8> */
[----:B------:R-:W-:Y:S01]  /*6ef0*/  FFMA R31, R49, R78, R31 ;  /* 0x0000004e311f7223 */ /* 0x000fe2000000001f */
[----:B------:R-:W-:Y:S01]  /*6f00*/  FMUL R35, R46, R35 ;  /* 0x000000232e237220 */ /* 0x000fe20000400000 */
[----:B------:R-:W-:Y:S01]  /*6f10*/  F2FP.SATFINITE.E4M3.F32.PACK_AB_MERGE_C R119, R19, R14, RZ ;  /* 0x0000000e1377723e */ /* 0x000fe200048070ff */
[C---:B------:R-:W-:Y:S01]  /*6f20*/  FFMA R28, R49.reuse, R51, R28 ;  /* 0x00000033311c7223 */ /* 0x040fe2000000001c */
[C---:B------:R-:W-:Y:S01]  /*6f30*/  FFMA R29, R49.reuse, R50, R29 ;  /* 0x00000032311d7223 */ /* 0x040fe2000000001d */
[C---:B------:R-:W-:Y:S01]  /*6f40*/  FFMA R30, R49.reuse, R77, R30 ;  /* 0x0000004d311e7223 */ /* 0x040fe2000000001e */
[----:B------:R-:W-:Y:S01]  /*6f50*/  FFMA R35, R49, R52, R35 ;  /* 0x0000003431237223 */ /* 0x000fe20000000023 */
[----:B------:R-:W-:Y:S02]  /*6f60*/  F2FP.SATFINITE.E4M3.F32.PACK_AB_MERGE_C R118, R9, R8, R118 ;  /* 0x000000080976723e */ /* 0x000fe40004807076 */
[----:B------:R-:W-:Y:S02]  /*6f70*/  F2FP.SATFINITE.E4M3.F32.PACK_AB_MERGE_C R119, R13, R12, R119 ;  /* 0x0000000c0d77723e */ /* 0x000fe40004807077 */
[----:B------:R-:W-:Y:S02]  /*6f80*/  F2FP.SATFINITE.E4M3.F32.PACK_AB_MERGE_C R120, R23, R18, RZ ;  /* 0x000000121778723e */ /* 0x000fe400048070ff */
[----:B------:R-:W-:Y:S01]  /*6f90*/  F2FP.SATFINITE.E4M3.F32.PACK_AB_MERGE_C R121, R27, R22, RZ ;  /* 0x000000161b79723e */ /* 0x000fe200048070ff */
[----:B------:R1:W-:Y:S01]  /*6fa0*/  STS.128 [R100+UR49+0x2200], R116 ;  /* 0x0022007464007988 */ /* 0x0003e20008000c31 */
[----:B------:R-:W-:Y:S02]  /*6fb0*/  F2FP.SATFINITE.E4M3.F32.PACK_AB_MERGE_C R122, R31, R26, RZ ;  /* 0x0000001a1f7a723e */ /* 0x000fe400048070ff */
[----:B------:R-:W-:Y:S02]  /*6fc0*/  F2FP.SATFINITE.E4M3.F32.PACK_AB_MERGE_C R123, R35, R30, RZ ;  /* 0x0000001e237b723e */ /* 0x000fe400048070ff */
[----:B------:R-:W-:Y:S02]  /*6fd0*/  F2FP.SATFINITE.E4M3.F32.PACK_AB_MERGE_C R120, R17, R16, R120 ;  /* 0x000000101178723e */ /* 0x000fe40004807078 */
[----:B------:R-:W-:Y:S02]  /*6fe0*/  F2FP.SATFINITE.E4M3.F32.PACK_AB_MERGE_C R121, R21, R20, R121 ;  /* 0x000000141579723e */ /* 0x000fe40004807079 */
[----:B------:R-:W-:Y:S02]  /*6ff0*/  F2FP.SATFINITE.E4M3.F32.PACK_AB_MERGE_C R122, R25, R24, R122 ;  /* 0x00000018197a723e */ /* 0x000fe4000480707a */
[----:B------:R-:W-:Y:S02]  /*7000*/  F2FP.SATFINITE.E4M3.F32.PACK_AB_MERGE_C R123, R29, R28, R123 ;  /* 0x0000001c1d7b723e */ /* 0x000fe4000480707b */
[----:B------:R-:W-:Y:S03]  /*7010*/  LEA R125, R105, UR49, 0x3 ;  /* 0x00000031697d7c11 */ /* 0x000fe6000f8e18ff */
[----:B------:R1:W-:Y:S01]  /*7020*/  STS.128 [R113+0x2200], R120 ;  /* 0x0022007871007388 */ /* 0x0003e20000000c00 */
[----:B------:R-:W-:Y:S01]  /*7030*/  @!PT LDS RZ, [RZ] ;  /* 0x00000000fffff984 */ /* 0x000fe20000000800 */
[----:B------:R-:W-:Y:S01]  /*7040*/  @!PT LDS RZ, [RZ] ;  /* 0x00000000fffff984 */ /* 0x000fe20000000800 */
[----:B------:R-:W-:Y:S01]  /*7050*/  @!PT LDS RZ, [RZ] ;  /* 0x00000000fffff984 */ /* 0x000fe20000000800 */
[----:B------:R-:W-:Y:S01]  /*7060*/  @!PT LDS RZ, [RZ] ;  /* 0x00000000fffff984 */ /* 0x000fe20000000800 */
[----:B------:R2:W-:Y:S07]  /*7070*/  MEMBAR.ALL.CTA ;  /* 0x0000000000007992 */ /* 0x0005ee0000008000 */
[----:B--2---:R-:W2:Y:S02]  /*7080*/  FENCE.VIEW.ASYNC.S ;  /* 0x00000000000073c6 */ /* 0x004ea40000000000 */
[----:B--2---:R-:W-:Y:S06]  /*7090*/  BAR.SYNC.DEFER_BLOCKING 0x1, 0x80 ;  /* 0x0042000000007b1d */ /* 0x004fec0000010000 */
[----:B------:R-:W-:Y:S05]  /*70a0*/  @P0 BRA `(.L_x_123) ;  /* 0x0000000000380947 */ /* 0x000fea0003800000 */
[----:B------:R-:W-:Y:S02]  /*70b0*/  UIADD3 UR4, UPT, UPT, UR49, 0x2200, URZ ;  /* 0x0000220031047890 */ /* 0x000fe4000fffe0ff */
[----:B------:R-:W-:Y:S01]  /*70c0*/  UIADD3 UR8, UP0, UPT, UR52, 0x680, URZ ;  /* 0x0000068034087890 */ /* 0x000fe2000ff1e0ff */
[----:B------:R-:W-:Y:S01]  /*70d0*/  UMOV UR43, UR36 ;  /* 0x00000024002b7c82 */ /* 0x000fe20008000000 */
[----:B------:R-:W-:Y:S02]  /*70e0*/  UIADD3 UR5, UPT, UPT, UR41, 0x40, URZ ;  /* 0x0000004029057890 */ /* 0x000fe4000fffe0ff */
[----:B------:R-:W-:Y:S01]  /*70f0*/  MOV R108, UR4 ;  /* 0x00000004006c7c02 */ /* 0x000fe20008000f00 */
[----:B------:R-:W-:Y:S02]  /*7100*/  UIADD3.X UR9, UPT, UPT, URZ, UR53, URZ, UP0, !UPT ;  /* 0x00000035ff097290 */ /* 0x000fe400087fe4ff */
[----:B------:R-:W-:Y:S01]  /*7110*/  UIADD3 UR4, UPT, UPT, UR49, 0x2a00, URZ ;  /* 0x00002a0031047890 */ /* 0x000fe2000fffe0ff */
[----:B------:R-:W-:Y:S01]  /*7120*/  R2UR UR40, R108 ;  /* 0x000000006c2872ca */ /* 0x000fe200000e0000 */
[----:B------:R-:W-:Y:S01]  /*7130*/  UMOV UR6, UR42 ;  /* 0x0000002a00067c82 */ /* 0x000fe20008000000 */
[----:B------:R-:W-:Y:S11]  /*7140*/  UMOV UR7, UR36 ;  /* 0x0000002400077c82 */ /* 0x000ff60008000000 */
[----:B------:R2:W-:Y:S01]  /*7150*/  UTMASTG.3D [UR40], [UR8] ;  /* 0x00000028080073b5 */ /* 0x0005e20008010000 */
[----:B------:R2:W-:Y:S01]  /*7160*/  UTMASTG.3D [UR4], [UR8] ;  /* 0x00000004080073b5 */ /* 0x0005e20008010000 */
[----:B------:R0:W-:Y:S01]  /*7170*/  UTMACMDFLUSH ;  /* 0x00000000000079b7 */ /* 0x0001e20000000000 */
[----:B--2---:R-:W-:Y:S04]  /*7180*/  DEPBAR.LE SB0, 0x1 ;  /* 0x000080400000791a */ /* 0x004fe80000000000 */
.L_x_123:
[----:B------:R-:W-:Y:S05]  /*7190*/  BSYNC.RECONVERGENT B0 ;  /* 0x0000000000007941 */ /* 0x000fea0003800200 */
.L_x_122:
[----:B------:R-:W-:Y:S06]  /*71a0*/  BAR.SYNC.DEFER_BLOCKING 0x1, 0x80 ;  /* 0x0042000000007b1d */ /* 0x000fec0000010000 */
[----:B------:R-:W2:Y:S01]  /*71b0*/  @P6 SYNCS.PHASECHK.TRANS64.TRYWAIT P0, [R125+URZ+0xd0], R32 ;  /* 0x0000d0207d0065a7 */ /* 0x000ea200080011ff */
[----:B------:R-:W-:Y:S01]  /*71c0*/  BSSY B1, `(.L_x_124) ;  /* 0x0000020000017945 */ /* 0x000fe20003800000 */
[----:B--2---:R-:W-:Y:S03]  /*71d0*/  @P6 SEL R114, RZ, 0x1, !P0 ;  /* 0x00000001ff726807 */ /* 0x004fe60004000000 */
[----:B------:R-:W-:Y:S05]  /*71e0*/  @!P6 BRA `(.L_x_125) ;  /* 0x000000000074e947 */ /* 0x000fea0003800000 */
[----:B------:R-:W-:Y:S01]  /*71f0*/  ISETP.NE.AND P1, PT, R115, RZ, PT ;  /* 0x000000ff7300720c */ /* 0x000fe20003f25270 */
[----:B------:R-:W-:Y:S01]  /*7200*/  BSSY B0, `(.L_x_126) ;  /* 0x0000009000007945 */ /* 0x000fe20003800000 */
[----:B------:R-:W-:Y:S11]  /*7210*/  ISETP.NE.AND P0, PT, R114, RZ, PT ;  /* 0x000000ff7200720c */ /* 0x000ff60003f05270 */
[----:B------:R-:W-:Y:S05]  /*7220*/  @P1 IMAD R0, R105, 0x1000, R100 ;  /* 0x0000100069001824 */ /* 0x000fea00078e0264 */
[----:B------:R-:W-:Y:S05]  /*7230*/  @P1 IADD3 R3, PT, PT, R0, UR49, RZ ;  /* 0x0000003100031c10 */ /* 0x000fea000fffe0ff */
[----:B------:R-:W-:Y:S01]  /*7240*/  @P1 IMAD.IADD R3, R3, 0x1, R124 ;  /* 0x0000000103031824 */ /* 0x000fe200078e027c */
[----:B------:R-:W-:Y:S06]  /*7250*/  @P0 BRA `(.L_x_127) ;  /* 0x00000000000c0947 */ /* 0x000fec0003800000 */
[----:B------:R-:W-:Y:S04]  /*7260*/  SHF.L.U32 R2, R104, 0x1f, RZ ;  /* 0x0000001f68027819 */ /* 0x000fe800000006ff */
[----:B------:R-:W2:Y:S02]  /*7270*/  SYNCS.PHASECHK.TRANS64.TRYWAIT P0, [R125+URZ+0xd0], R2 ;  /* 0x0000d0027d0075a7 */ /* 0x000ea400080011ff */
[----:B--2---:R-:W-:Y:S05]  /*7280*/  @!P0 BRA `(.L_x_128) ;  /* 0x0000001800e08947 */ /* 0x004fea0003800000 */
.L_x_127:
[----:B------:R-:W-:Y:S05]  /*7290*/  BSYNC B0 ;  /* 0x0000000000007941 */ /* 0x000fea0003800000 */
.L_x_126:
[----:B------:R-:W-:Y:S01]  /*72a0*/  ISETP.NE.AND P0, PT, R115, RZ, PT ;  /* 0x000000ff7300720c */ /* 0x000fe20003f05270 */
[----:B--2---:R-:W-:Y:S02]  /*72b0*/  VIADD R125, R125, 0xe0 ;  /* 0x000000e07d7d7836 */ /* 0x004fe40000000000 */
[----:B------:R-:W-:Y:S02]  /*72c0*/  IMAD.U32 R2, RZ, RZ, UR37 ;  /* 0x00000025ff027e24 */ /* 0x000fe4000f8e00ff */
[----:B------:R-:W-:Y:S03]  /*72d0*/  VIADD R105, R105, 0x1 ;  /* 0x0000000169697836 */ /* 0x000fe60000000000 */
[----:B------:R-:W-:Y:S05]  /*72e0*/  PRMT R2, R2, 0x654, R125 ;  /* 0x0000065402027816 */ /* 0x000fea000000007d */
[----:B------:R2:W3:Y:S04]  /*72f0*/  @P0 LDS.128 R80, [R0+UR49+0x200] ;  /* 0x0002003100500984 */ /* 0x0004e80008000c00 */
[----:B------:R2:W4:Y:S01]  /*7300*/  @P0 LDS.128 R84, [R3+0x200] ;  /* 0x0002000003540984 */ /* 0x0005220000000c00 */
        /* <DEDUP_REMOVED lines=11> */
.L_x_125:
[----:B------:R-:W-:Y:S05]  /*73c0*/  BSYNC B1 ;  /* 0x0000000000017941 */ /* 0x000fea0003800000 */
.L_x_124:
[----:B--2---:R-:W-:Y:S05]  /*73d0*/  VIADD R3, R48, 0x20 ;  /* 0x0000002030037836 */ /* 0x004fea0000000000 */
[----:B------:R-:W-:Y:S04]  /*73e0*/  SHF.R.U32.HI R3, RZ, 0x15, R3 ;  /* 0x00000015ff037819 */ /* 0x000fe80000011603 */
[----:B------:R-:W-:Y:S11]  /*73f0*/  LOP3.LUT P0, RZ, R3, 0x3, R102, 0x48, !PT ;  /* 0x0000000303ff7812 */ /* 0x000ff60007804866 */
[----:B------:R-:W-:Y:S02]  /*7400*/  @!UPT UIADD3 URZ, UPT, UPT, URZ, URZ, URZ ;  /* 0x000000fffffff290 */ /* 0x000fe4000fffe0ff */
[----:B------:R-:W-:Y:S05]  /*7410*/  @!P0 BRA `(.L_x_129) ;  /* 0x0000000000408947 */ /* 0x000fea0003800000 */
[----:B------:R-:W2:Y:S01]  /*7420*/  LDCU.64 UR8, c[0x4][0x70] ;  /* 0x01000e00ff0877ac */ /* 0x000ea20008000a00 */
[----:B------:R-:W-:Y:S01]  /*7430*/  MOV R3, 0x0 ;  /* 0x0000000000037802 */ /* 0x000fe20000000f00 */
[----:B------:R-:W-:Y:S02]  /*7440*/  HFMA2 R12, -RZ, RZ, 0, 5.9604644775390625e-08 ;  /* 0x00000001ff0c7431 */ /* 0x000fe400000001ff */
[----:B------:R-:W-:Y:S02]  /*7450*/  IMAD.MOV.U32 R8, RZ, RZ, 0x192 ;  /* 0x00000192ff087424 */ /* 0x000fe400078e00ff */
[----:B------:R-:W-:Y:S01]  /*7460*/  IMAD.MOV.U32 R13, RZ, RZ, RZ ;  /* 0x000000ffff0d7224 */ /* 0x000fe200078e00ff */
[----:B------:R-:W5:Y:S01]  /*7470*/  LDCU.64 UR6, c[0x4][0x78] ;  /* 0x01000f00ff0677ac */ /* 0x000f620008000a00 */
[----:B------:R-:W1:Y:S01]  /*7480*/  LDC.64 R2, c[0x4][R3] ;  /* 0x0100000003027b82 */ /* 0x000e620000000a00 */
[----:B------:R-:W3:Y:S01]  /*7490*/  LDCU.64 UR4, c[0x4][0x10] ;  /* 0x01000200ff0477ac */ /* 0x000ee20008000a00 */
[----:B--2---:R-:W-:Y:S01]  /*74a0*/  MOV R5, UR9 ;  /* 0x0000000900057c02 */ /* 0x004fe20008000f00 */
[----:B------:R-:W-:Y:S01]  /*74b0*/  IMAD.U32 R4, RZ, RZ, UR8 ;  /* 0x00000008ff047e24 */ /* 0x000fe2000f8e00ff */
[----:B-----5:R-:W-:Y:S01]  /*74c0*/  MOV R7, UR7 ;  /* 0x0000000700077c02 */ /* 0x020fe20008000f00 */
[----:B------:R-:W-:Y:S01]  /*74d0*/  IMAD.U32 R6, RZ, RZ, UR6 ;  /* 0x00000006ff067e24 */ /* 0x000fe2000f8e00ff */
[----:B---3--:R-:W-:Y:S01]  /*74e0*/  MOV R11, UR5 ;  /* 0x00000005000b7c02 */ /* 0x008fe20008000f00 */
[----:B------:R-:W-:Y:S02]  /*74f0*/  IMAD.U32 R10, RZ, RZ, UR4 ;  /* 0x00000004ff0a7e24 */ /* 0x000fe4000f8e00ff */
[----:B------:R-:W-:Y:S07]  /*7500*/  LEPC R20, `(.L_x_129) ;  /* 0x000000001014794e */ /* 0x000fee0000000000 */
[----:B-1--4-:R-:W-:Y:S05]  /*7510*/  CALL.ABS.NOINC R2 ;  /* 0x0000000002007343 */ /* 0x012fea0003c00000 */
.L_x_129:
[----:B------:R-:W-:Y:S01]  /*7520*/  ISETP.NE.AND P0, PT, R109, RZ, PT ;  /* 0x000000ff6d00720c */ /* 0x000fe20003f05270 */
[----:B------:R-:W-:Y:S05]  /*7530*/  WARPSYNC.ALL ;  /* 0x0000000000007948 */ /* 0x000fea0003800000 */
[----:B------:R-:W-:Y:S01]  /*7540*/  R2UR UR4, R48 ;  /* 0x00000000300472ca */ /* 0x000fe200000e0000 */
[----:B------:R-:W-:Y:S01]  /*7550*/  BSSY.RECONVERGENT B0, `(.L_x_130) ;  /* 0x000009f000007945 */ /* 0x000fe20003800200 */
[-C--:B---3--:R-:W-:Y:S02]  /*7560*/  F2FP.F16.E4M3.UNPACK_B R51, R80.reuse ;  /* 0x00000050ff33723e */ /* 0x088fe400020006ff */
[----:B------:R-:W-:Y:S02]  /*7570*/  F2FP.F16.E4M3.UNPACK_B R80, R80.H1 ;  /* 0x00000050ff50723e */ /* 0x000fe400030006ff */
[-C--:B------:R-:W-:Y:S01]  /*7580*/  F2FP.F16.E4M3.UNPACK_B R55, R81.reuse ;  /* 0x00000051ff37723e */ /* 0x080fe200020006ff */
[--C-:B------:R-:W-:Y:S01]  /*7590*/  HADD2.F32 R50, -RZ, R51.reuse.H0_H0 ;  /* 0x20000033ff327230 */ /* 0x100fe20000004100 */
[----:B------:R-:W-:Y:S01]  /*75a0*/  F2FP.F16.E4M3.UNPACK_B R81, R81.H1 ;  /* 0x00000051ff51723e */ /* 0x000fe200030006ff */
[----:B------:R-:W-:Y:S01]  /*75b0*/  HADD2.F32 R52, -RZ, R51.H1_H1 ;  /* 0x30000033ff347230 */ /* 0x000fe20000004100 */
[-C--:B------:R-:W-:Y:S01]  /*75c0*/  F2FP.F16.E4M3.UNPACK_B R59, R82.reuse ;  /* 0x00000052ff3b723e */ /* 0x080fe200020006ff */
[--C-:B------:R-:W-:Y:S01]  /*75d0*/  HADD2.F32 R51, -RZ, R80.reuse.H0_H0 ;  /* 0x20000050ff337230 */ /* 0x100fe20000004100 */
[----:B------:R-:W-:Y:S01]  /*75e0*/  F2FP.F16.E4M3.UNPACK_B R82, R82.H1 ;  /* 0x00000052ff52723e */ /* 0x000fe200030006ff */
[----:B------:R-:W2:Y:S01]  /*75f0*/  LDTM.x32 R4, tmem[UR4+0x20] ;  /* 0x00002004000479ee */ /* 0x000ea200082c0000 */
[----:B------:R-:W-:Y:S01]  /*7600*/  NOP ;  /* 0x0000000000007918 */ /* 0x000fe20000000000 */
[----:B------:R-:W-:Y:S01]  /*7610*/  IADD3 R111, PT, PT, R111, 0x140, RZ ;  /* 0x000001406f6f7810 */ /* 0x000fe20007ffe0ff */
[--C-:B------:R-:W-:Y:S01]  /*7620*/  HADD2.F32 R53, -RZ, R55.reuse.H0_H0 ;  /* 0x20000037ff357230 */ /* 0x100fe20000004100 */
[----:B------:R-:W-:Y:S01]  /*7630*/  F2FP.F16.E4M3.UNPACK_B R63, R83 ;  /* 0x00000053ff3f723e */ /* 0x000fe200020006ff */
[----:B------:R-:W-:Y:S01]  /*7640*/  HADD2.F32 R56, -RZ, R55.H1_H1 ;  /* 0x30000037ff387230 */ /* 0x000fe20000004100 */
[----:B------:R-:W-:Y:S01]  /*7650*/  LOP3.LUT R111, R111, 0xfefffff8, RZ, 0xc0, !PT ;  /* 0xfefffff86f6f7812 */ /* 0x000fe200078ec0ff */
[--C-:B------:R-:W-:Y:S01]  /*7660*/  HADD2.F32 R57, -RZ, R59.reuse.H0_H0 ;  /* 0x2000003bff397230 */ /* 0x100fe20000004100 */
[----:B----4-:R-:W-:Y:S01]  /*7670*/  F2FP.F16.E4M3.UNPACK_B R67, R84 ;  /* 0x00000054ff43723e */ /* 0x010fe200020006ff */
[----:B------:R-:W-:Y:S01]  /*7680*/  HADD2.F32 R60, -RZ, R59.H1_H1 ;  /* 0x3000003bff3c7230 */ /* 0x000fe20000004100 */
[----:B--2---:R2:W-:Y:S01]  /*7690*/  SYNCS.ARRIVE.TRANS64.RED.A1T0 RZ, [R111+URZ], RZ ;  /* 0x000000ff6fff79a7 */ /* 0x0045e200081004ff */
[--C-:B------:R-:W-:Y:S01]  /*76a0*/  HADD2.F32 R61, -RZ, R63.reuse.H0_H0 ;  /* 0x2000003fff3d7230 */ /* 0x100fe20000004100 */
[----:B------:R-:W-:Y:S01]  /*76b0*/  F2FP.F16.E4M3.UNPACK_B R71, R85 ;  /* 0x00000055ff47723e */ /* 0x000fe200020006ff */
[----:B------:R-:W-:Y:S01]  /*76c0*/  HADD2.F32 R64, -RZ, R63.H1_H1 ;  /* 0x3000003fff407230 */ /* 0x000fe20000004100 */
[----:B------:R-:W-:Y:S01]  /*76d0*/  F2FP.F16.E4M3.UNPACK_B R75, R86 ;  /* 0x00000056ff4b723e */ /* 0x000fe200020006ff */
[--C-:B------:R-:W-:Y:S01]  /*76e0*/  HADD2.F32 R65, -RZ, R67.reuse.H0_H0 ;  /* 0x20000043ff417230 */ /* 0x100fe20000004100 */
[----:B------:R-:W-:Y:S01]  /*76f0*/  F2FP.F16.E4M3.UNPACK_B R79, R87 ;  /* 0x00000057ff4f723e */ /* 0x000fe200020006ff */
[----:B------:R-:W-:Y:S01]  /*7700*/  HADD2.F32 R68, -RZ, R67.H1_H1 ;  /* 0x30000043ff447230 */ /* 0x000fe20000004100 */
[----:B------:R-:W-:Y:S01]  /*7710*/  F2FP.F16.E4M3.UNPACK_B R83, R83.H1 ;  /* 0x00000053ff53723e */ /* 0x000fe200030006ff */
[--C-:B------:R-:W-:Y:S01]  /*7720*/  HADD2.F32 R69, -RZ, R71.reuse.H0_H0 ;  /* 0x20000047ff457230 */ /* 0x100fe20000004100 */
[----:B------:R-:W-:Y:S01]  /*7730*/  F2FP.F16.E4M3.UNPACK_B R84, R84.H1 ;  /* 0x00000054ff54723e */ /* 0x000fe200030006ff */
[----:B------:R-:W-:Y:S01]  /*7740*/  HADD2.F32 R71, -RZ, R71.H1_H1 ;  /* 0x30000047ff477230 */ /* 0x000fe20000004100 */
[----:B------:R-:W-:Y:S01]  /*7750*/  F2FP.F16.E4M3.UNPACK_B R85, R85.H1 ;  /* 0x00000055ff55723e */ /* 0x000fe200030006ff */
[--C-:B------:R-:W-:Y:S02]  /*7760*/  HADD2.F32 R73, -RZ, R75.reuse.H0_H0 ;  /* 0x2000004bff497230 */ /* 0x100fe40000004100 */
[C---:B------:R-:W-:Y:S01]  /*7770*/  FMUL R4, R46.reuse, R4 ;  /* 0x000000042e047220 */ /* 0x040fe20000400000 */
        /* <DEDUP_REMOVED lines=16> */
[--C-:B------:R-:W-:Y:S02]  /*7880*/  HADD2.F32 R77, -RZ, R79.reuse.H0_H0 ;  /* 0x2000004fff4d7230 */ /* 0x100fe40000004100 */
[C---:B------:R-:W-:Y:S01]  /*7890*/  FMUL R28, R46.reuse, R32 ;  /* 0x000000202e1c7220 */ /* 0x040fe20000400000 */
[C---:B------:R-:W-:Y:S01]  /*78a0*/  FMUL R29, R46.reuse, R33 ;  /* 0x000000212e1d7220 */ /* 0x040fe20000400000 */
[----:B------:R-:W-:Y:S02]  /*78b0*/  HADD2.F32 R54, -RZ, R80.H1_H1 ;  /* 0x30000050ff367230 */ /* 0x000fe40000004100 */
[C---:B------:R-:W-:Y:S01]  /*78c0*/  FMUL R6, R46.reuse, R6 ;  /* 0x000000062e067220 */ /* 0x040fe20000400000 */
[----:B------:R-:W-:Y:S02]  /*78d0*/  HADD2.F32 R80, -RZ, R79.H1_H1 ;  /* 0x3000004fff507230 */ /* 0x000fe40000004100 */
[C---:B------:R-:W-:Y:S01]  /*78e0*/  FMUL R7, R46.reuse, R7 ;  /* 0x000000072e077220 */ /* 0x040fe20000400000 */
[--C-:B------:R-:W-:Y:S02]  /*78f0*/  HADD2.F32 R55, -RZ, R81.reuse.H0_H0 ;  /* 0x20000051ff377230 */ /* 0x100fe40000004100 */
[C---:B------:R-:W-:Y:S01]  /*7900*/  FFMA R6, R49.reuse, R51, R6 ;  /* 0x0000003331067223 */ /* 0x040fe20000000006 */
[----:B------:R-:W-:Y:S02]  /*7910*/  HADD2.F32 R58, -RZ, R81.H1_H1 ;  /* 0x30000051ff3a7230 */ /* 0x000fe40000004100 */
[C---:B------:R-:W-:Y:S01]  /*7920*/  FFMA R7, R49.reuse, R54, R7 ;  /* 0x0000003631077223 */ /* 0x040fe20000000007 */
[C---:B------:R-:W-:Y:S01]  /*7930*/  FFMA R8, R49.reuse, R53, R8 ;  /* 0x0000003531087223 */ /* 0x040fe20000000008 */
[----:B------:R-:W-:Y:S01]  /*7940*/  FFMA R9, R49, R56, R9 ;  /* 0x0000003831097223 */ /* 0x000fe20000000009 */
[C---:B------:R-:W-:Y:S01]  /*7950*/  FMUL R10, R46.reuse, R10 ;  /* 0x0000000a2e0a7220 */ /* 0x040fe20000400000 */
[C---:B------:R-:W-:Y:S01]  /*7960*/  FMUL R11, R46.reuse, R11 ;  /* 0x0000000b2e0b7220 */ /* 0x040fe20000400000 */
[--C-:B------:R-:W-:Y:S01]  /*7970*/  HADD2.F32 R59, -RZ, R82.reuse.H0_H0 ;  /* 0x20000052ff3b7230 */ /* 0x100fe20000004100 */
[----:B-1----:R-:W-:Y:S01]  /*7980*/  F2FP.SATFINITE.E4M3.F32.PACK_AB_MERGE_C R116, R7, R6, RZ ;  /* 0x000000060774723e */ /* 0x002fe200048070ff */
[C---:B------:R-:W-:Y:S01]  /*7990*/  FFMA R10, R49.reuse, R55, R10 ;  /* 0x00000037310a7223 */ /* 0x040fe2000000000a */
[C---:B------:R-:W-:Y:S01]  /*79a0*/  FFMA R11, R49.reuse, R58, R11 ;  /* 0x0000003a310b7223 */ /* 0x040fe2000000000b */
[C---:B------:R-:W-:Y:S01]  /*79b0*/  FFMA R12, R49.reuse, R57, R12 ;  /* 0x00000039310c7223 */ /* 0x040fe2000000000c */
[----:B------:R-:W-:Y:S01]  /*79c0*/  F2FP.F16.E4M3.UNPACK_B R86, R86.H1 ;  /* 0x00000056ff56723e */ /* 0x000fe200030006ff */
[----:B------:R-:W-:Y:S01]  /*79d0*/  FFMA R13, R49, R60, R13 ;  /* 0x0000003c310d7223 */ /* 0x000fe2000000000d */
[----:B------:R-:W-:Y:S01]  /*79e0*/  F2FP.SATFINITE.E4M3.F32.PACK_AB_MERGE_C R116, R5, R4, R116 ;  /* 0x000000040574723e */ /* 0x000fe20004807074 */
[----:B------:R-:W-:Y:S01]  /*79f0*/  HADD2.F32 R62, -RZ, R82.H1_H1 ;  /* 0x30000052ff3e7230 */ /* 0x000fe20000004100 */
[----:B------:R-:W-:Y:S01]  /*7a00*/  F2FP.SATFINITE.E4M3.F32.PACK_AB_MERGE_C R117, R11, R10, RZ ;  /* 0x0000000a0b75723e */ /* 0x000fe200048070ff */
[C---:B------:R-:W-:Y:S01]  /*7a10*/  FMUL R14, R46.reuse, R14 ;  /* 0x0000000e2e0e7220 */ /* 0x040fe20000400000 */
[C---:B------:R-:W-:Y:S01]  /*7a20*/  FMUL R15, R46.reuse, R15 ;  /* 0x0000000f2e0f7220 */ /* 0x040fe20000400000 */
[--C-:B------:R-:W-:Y:S01]  /*7a30*/  HADD2.F32 R63, -RZ, R83.reuse.H0_H0 ;  /* 0x20000053ff3f7230 */ /* 0x100fe20000004100 */
[----:B------:R-:W-:Y:S01]  /*7a40*/  F2FP.SATFINITE.E4M3.F32.PACK_AB_MERGE_C R117, R9, R8, R117 ;  /* 0x000000080975723e */ /* 0x000fe20004807075 */
[C---:B------:R-:W-:Y:S01]  /*7a50*/  FFMA R14, R49.reuse, R59, R14 ;  /* 0x0000003b310e7223 */ /* 0x040fe2000000000e */
[C---:B------:R-:W-:Y:S01]  /*7a60*/  FFMA R15, R49.reuse, R62, R15 ;  /* 0x0000003e310f7223 */ /* 0x040fe2000000000f */
[C---:B------:R-:W-:Y:S01]  /*7a70*/  FFMA R16, R49.reuse, R61, R16 ;  /* 0x0000003d31107223 */ /* 0x040fe20000000010 */
[C---:B------:R-:W-:Y:S01]  /*7a80*/  FFMA R17, R49.reuse, R64, R17 ;  /* 0x0000004031117223 */ /* 0x040fe20000000011 */
[----:B------:R-:W-:Y:S02]  /*7a90*/  HADD2.F32 R66, -RZ, R83.H1_H1 ;  /* 0x30000053ff427230 */ /* 0x000fe40000004100 */
[C---:B------:R-:W-:Y:S01]  /*7aa0*/  FMUL R18, R46.reuse, R18 ;  /* 0x000000122e127220 */ /* 0x040fe20000400000 */
[C---:B------:R-:W-:Y:S01]  /*7ab0*/  FMUL R19, R46.reuse, R19 ;  /* 0x000000132e137220 */ /* 0x040fe20000400000 */
[--C-:B------:R-:W-:Y:S02]  /*7ac0*/  HADD2.F32 R67, -RZ, R84.reuse.H0_H0 ;  /* 0x20000054ff437230 */ /* 0x100fe40000004100 */
[C---:B------:R-:W-:Y:S01]  /*7ad0*/  FMUL R22, R46.reuse, R22 ;  /* 0x000000162e167220 */ /* 0x040fe20000400000 */
[C---:B------:R-:W-:Y:S01]  /*7ae0*/  FFMA R18, R49.reuse, R63, R18 ;  /* 0x0000003f31127223 */ /* 0x040fe20000000012 */
[----:B------:R-:W-:Y:S02]  /*7af0*/  HADD2.F32 R70, -RZ, R84.H1_H1 ;  /* 0x30000054ff467230 */ /* 0x000fe40000004100 */
        /* <DEDUP_REMOVED lines=11> */
[----:B------:R-:W-:Y:S01]  /*7bb0*/  F2FP.F16.E4M3.UNPACK_B R87, R87.H1 ;  /* 0x00000057ff57723e */ /* 0x000fe200030006ff */
        /* <DEDUP_REMOVED lines=16> */
[----:B------:R-:W-:Y:S01]  /*7cc0*/  FFMA R28, R49, R77, R28 ;  /* 0x0000004d311c7223 */ /* 0x000fe2000000001c */
[----:B------:R-:W-:Y:S01]  /*7cd0*/  F2FP.SATFINITE.E4M3.F32.PACK_AB_MERGE_C R119, R19, R18, RZ ;  /* 0x000000121377723e */ /* 0x000fe200048070ff */
        /* <DEDUP_REMOVED lines=14> */
[----:B--2---:R-:W-:Y:S03]  /*7dc0*/  IADD3 R111, PT, PT, R44, 0x1, RZ ;  /* 0x000000012c6f7810 */ /* 0x004fe60007ffe0ff */
        /* <DEDUP_REMOVED lines=9> */
[----:B------:R-:W-:Y:S02]  /*7e60*/  UIADD3 UR12, UP0, UPT, UR52, 0x680, URZ ;  /* 0x00000680340c7890 */ /* 0x000fe4000ff1e0ff */
[----:B------:R-:W-:Y:S02]  /*7e70*/  UIADD3 UR9, UPT, UPT, UR41, 0x20, URZ ;  /* 0x0000002029097890 */ /* 0x000fe4000fffe0ff */
[----:B------:R-:W-:Y:S02]  /*7e80*/  UIADD3 UR8, UPT, UPT, UR49, 0x3200, URZ ;  /* 0x0000320031087890 */ /* 0x000fe4000fffe0ff */
[----:B------:R-:W-:Y:S01]  /*7e90*/  UIADD3.X UR13, UPT, UPT, URZ, UR53, URZ, UP0, !UPT ;  /* 0x00000035ff0d7290 */ /* 0x000fe200087fe4ff */
[----:B------:R-:W-:Y:S01]  /*7ea0*/  UMOV UR10, UR42 ;  /* 0x0000002a000a7c82 */ /* 0x000fe20008000000 */
[----:B------:R-:W-:Y:S01]  /*7eb0*/  UMOV UR11, UR36 ;  /* 0x00000024000b7c82 */ /* 0x000fe20008000000 */
[----:B------:R-:W-:Y:S02]  /*7ec0*/  UIADD3 UR5, UPT, UPT, UR41, 0x60, URZ ;  /* 0x0000006029057890 */ /* 0x000fe4000fffe0ff */
[----:B------:R-:W-:Y:S01]  /*7ed0*/  UIADD3 UR4, UPT, UPT, UR49, 0x3a00, URZ ;  /* 0x00003a0031047890 */ /* 0x000fe2000fffe0ff */
[----:B------:R-:W-:Y:S03]  /*7ee0*/  UMOV UR6, UR42 ;  /* 0x0000002a00067c82 */ /* 0x000fe60008000000 */
[----:B------:R2:W-:Y:S01]  /*7ef0*/  UTMASTG.3D [UR8], [UR12] ;  /* 0x000000080c0073b5 */ /* 0x0005e20008010000 */
[----:B------:R-:W-:Y:S04]  /*7f00*/  UMOV UR7, UR36 ;  /* 0x0000002400077c82 */ /* 0x000fe80008000000 */
[----:B------:R2:W-:Y:S01]  /*7f10*/  UTMASTG.3D [UR4], [UR12] ;  /* 0x000000040c0073b5 */ /* 0x0005e20008010000 */
[----:B------:R0:W-:Y:S01]  /*7f20*/  UTMACMDFLUSH ;  /* 0x00000000000079b7 */ /* 0x0001e20000000000 */
[----:B--2---:R-:W-:Y:S04]  /*7f30*/  DEPBAR.LE SB0, 0x1 ;  /* 0x000080400000791a */ /* 0x004fe80000000000 */
.L_x_131:
[----:B------:R-:W-:Y:S05]  /*7f40*/  BSYNC.RECONVERGENT B0 ;  /* 0x0000000000007941 */ /* 0x000fea0003800200 */
.L_x_130:
[----:B------:R-:W-:Y:S01]  /*7f50*/  BAR.SYNC.DEFER_BLOCKING 0x1, 0x80 ;  /* 0x0042000000007b1d */ /* 0x000fe20000010000 */
[----:B------:R-:W-:Y:S01]  /*7f60*/  ISETP.NE.AND P2, PT, R110, RZ, PT ;  /* 0x000000ff6e00720c */ /* 0x000fe20003f45270 */
[----:B------:R-:W-:Y:S01]  /*7f70*/  IMAD.IADD R20, R43, 0x1, R94 ;  /* 0x000000012b147824 */ /* 0x000fe200078e025e */
[----:B------:R-:W-:Y:S01]  /*7f80*/  ISETP.NE.AND P0, PT, R112, 0x2, PT ;  /* 0x000000027000780c */ /* 0x000fe20003f05270 */
[----:B------:R-:W-:Y:S01]  /*7f90*/  IMAD.IADD R21, R45, 0x1, R96 ;  /* 0x000000012d157824 */ /* 0x000fe200078e0260 */
[----:B------:R-:W-:Y:S02]  /*7fa0*/  ISETP.NE.AND P1, PT, R111, 0x4, PT ;  /* 0x000000046f00780c */ /* 0x000fe40003f25270 */
[----:B------:R-:W-:Y:S02]  /*7fb0*/  SEL R3, RZ, 0x1, P0 ;  /* 0x00000001ff037807 */ /* 0x000fe40000000000 */
[----:B------:R-:W-:Y:S02]  /*7fc0*/  SEL R0, RZ, 0x1, P1 ;  /* 0x00000001ff007807 */ /* 0x000fe40000800000 */
[----:B------:R-:W-:Y:S02]  /*7fd0*/  LOP3.LUT R106, R106, R3, RZ, 0x3c, !PT ;  /* 0x000000036a6a7212 */ /* 0x000fe400078e3cff */
[----:B------:R-:W-:Y:S02]  /*7fe0*/  LOP3.LUT R107, R107, R0, RZ, 0x3c, !PT ;  /* 0x000000006b6b7212 */ /* 0x000fe400078e3cff */
[----:B------:R-:W-:Y:S02]  /*7ff0*/  @P2 R2UR UR36, R103 ;  /* 0x00000000672422ca */ /* 0x000fe400000e0000 */
[----:B------:R-:W-:Y:S02]  /*8000*/  SEL R112, R112, RZ, P0 ;  /* 0x000000ff70707207 */ /* 0x000fe40000000000 */
[----:B------:R-:W-:Y:S01]  /*8010*/  SEL R44, R111, RZ, P1 ;  /* 0x000000ff6f2c7207 */ /* 0x000fe20000800000 */
[----:B------:R-:W-:Y:S10]  /*8020*/  @P2 BRA `(.L_x_132) ;  /* 0xffffffd400dc2947 */ /* 0x000ff4000383ffff */
[----:B------:R-:W-:Y:S05]  /*8030*/  EXIT ;  /* 0x000000000000794d */ /* 0x000fea0003800000 */
.L_x_25:
[----:B--2---:R2:W4:Y:S02]  /*8040*/  SYNCS.PHASECHK.TRANS64.TRYWAIT P0, [R3+URZ+0x170], R2 ;  /* 0x00017002030075a7 */ /* 0x00452400080011ff */
[----:B----4-:R-:W-:Y:S05]  /*8050*/  @!P0 NANOSLEEP.SYNCS 0x989680 ;  /* 0x009896800000895d */ /* 0x010fea0003900000 */
[----:B------:R-:W4:Y:S02]  /*8060*/  @!P0 SYNCS.PHASECHK.TRANS64 P0, [R3+URZ+0x170], R2 ;  /* 0x00017002030085a7 */ /* 0x000f2400080010ff */
[----:B----4-:R-:W-:Y:S05]  /*8070*/  @!P0 BRA `(.L_x_25) ;  /* 0xfffffffc00f08947 */ /* 0x010fea000383ffff */
[----:B------:R-:W-:Y:S05]  /*8080*/  BRA `(.L_x_133) ;  /* 0xffffff9800247947 */ /* 0x000fea000383ffff */
.L_x_28:
[----:B-1----:R-:W-:-:S07]  /*8090*/  MOV R2, UR33 ;  /* 0x0000002100027c02 */ /* 0x002fce0008000f00 */
.L_x_134:
[----:B-1----:R1:W2:Y:S02]  /*80a0*/  SYNCS.PHASECHK.TRANS64.TRYWAIT P0, [R2+URZ+0x68], R5 ;  /* 0x00006805020075a7 */ /* 0x0022a400080011ff */
[----:B--2---:R-:W-:Y:S05]  /*80b0*/  @!P0 NANOSLEEP.SYNCS 0x989680 ;  /* 0x009896800000895d */ /* 0x004fea0003900000 */
[----:B------:R-:W2:Y:S02]  /*80c0*/  @!P0 SYNCS.PHASECHK.TRANS64 P0, [R2+URZ+0x68], R5 ;  /* 0x00006805020085a7 */ /* 0x000ea400080010ff */
[----:B--2---:R-:W-:Y:S05]  /*80d0*/  @!P0 BRA `(.L_x_134) ;  /* 0xfffffffc00f08947 */ /* 0x004fea000383ffff */
[----:B------:R-:W-:Y:S05]  /*80e0*/  BRA `(.L_x_27) ;  /* 0xffffff9800887947 */ /* 0x000fea000383ffff */
.L_x_35:
[----:B-1----:R-:W-:-:S07]  /*80f0*/  MOV R2, UR17 ;  /* 0x0000001100027c02 */ /* 0x002fce0008000f00 */
.L_x_135:
[----:B-1----:R1:W2:Y:S02]  /*8100*/  SYNCS.PHASECHK.TRANS64.TRYWAIT P0, [R2+URZ+0x68], R5 ;  /* 0x00006805020075a7 */ /* 0x0022a400080011ff */
[----:B--2---:R-:W-:Y:S05]  /*8110*/  @!P0 NANOSLEEP.SYNCS 0x989680 ;  /* 0x009896800000895d */ /* 0x004fea0003900000 */
[----:B------:R-:W2:Y:S02]  /*8120*/  @!P0 SYNCS.PHASECHK.TRANS64 P0, [R2+URZ+0x68], R5 ;  /* 0x00006805020085a7 */ /* 0x000ea400080010ff */
[----:B--2---:R-:W-:Y:S05]  /*8130*/  @!P0 BRA `(.L_x_135) ;  /* 0xfffffffc00f08947 */ /* 0x004fea000383ffff */
[----:B------:R-:W-:Y:S05]  /*8140*/  BRA `(.L_x_34) ;  /* 0xffffff9c00407947 */ /* 0x000fea000383ffff */
.L_x_40:
[----:B-1----:R1:W2:Y:S02]  /*8150*/  SYNCS.PHASECHK.TRANS64.TRYWAIT P0, [R2+URZ+0x100], R3 ;  /* 0x00010003020075a7 */ /* 0x0022a400080011ff */
[----:B--2---:R-:W-:Y:S05]  /*8160*/  @!P0 NANOSLEEP.SYNCS 0x989680 ;  /* 0x009896800000895d */ /* 0x004fea0003900000 */
[----:B------:R-:W2:Y:S02]  /*8170*/  @!P0 SYNCS.PHASECHK.TRANS64 P0, [R2+URZ+0x100], R3 ;  /* 0x00010003020085a7 */ /* 0x000ea400080010ff */
[----:B--2---:R-:W-:Y:S05]  /*8180*/  @!P0 BRA `(.L_x_40) ;  /* 0xfffffffc00f08947 */ /* 0x004fea000383ffff */
[----:B------:R-:W-:Y:S05]  /*8190*/  BRA `(.L_x_136) ;  /* 0xffffff9c00e07947 */ /* 0x000fea000383ffff */
.L_x_44:
[----:B---3--:R-:W-:-:S07]  /*81a0*/  MOV R0, UR4 ;  /* 0x0000000400007c02 */ /* 0x008fce0008000f00 */
.L_x_137:
[----:B-1----:R1:W2:Y:S02]  /*81b0*/  SYNCS.PHASECHK.TRANS64.TRYWAIT P0, [R0+URZ], R3 ;  /* 0x00000003000075a7 */ /* 0x0022a400080011ff */
[----:B--2---:R-:W-:Y:S05]  /*81c0*/  @!P0 NANOSLEEP.SYNCS 0x989680 ;  /* 0x009896800000895d */ /* 0x004fea0003900000 */
[----:B------:R-:W2:Y:S02]  /*81d0*/  @!P0 SYNCS.PHASECHK.TRANS64 P0, [R0+URZ], R3 ;  /* 0x00000003000085a7 */ /* 0x000ea400080010ff */
[----:B--2---:R-:W-:Y:S05]  /*81e0*/  @!P0 BRA `(.L_x_137) ;  /* 0xfffffffc00f08947 */ /* 0x004fea000383ffff */
[----:B------:R-:W-:Y:S05]  /*81f0*/  BRA `(.L_x_138) ;  /* 0xffffffa400507947 */ /* 0x000fea000383ffff */
.L_x_45:
[----:B---3--:R-:W-:-:S07]  /*8200*/  MOV R0, UR4 ;  /* 0x0000000400007c02 */ /* 0x008fce0008000f00 */
.L_x_139:
[----:B-1----:R1:W2:Y:S02]  /*8210*/  SYNCS.PHASECHK.TRANS64.TRYWAIT P0, [R0+URZ], R3 ;  /* 0x00000003000075a7 */ /* 0x0022a400080011ff */
[----:B--2---:R-:W-:Y:S05]  /*8220*/  @!P0 NANOSLEEP.SYNCS 0x989680 ;  /* 0x009896800000895d */ /* 0x004fea0003900000 */
[----:B------:R-:W2:Y:S02]  /*8230*/  @!P0 SYNCS.PHASECHK.TRANS64 P0, [R0+URZ], R3 ;  /* 0x00000003000085a7 */ /* 0x000ea400080010ff */
[----:B--2---:R-:W-:Y:S05]  /*8240*/  @!P0 BRA `(.L_x_139) ;  /* 0xfffffffc00f08947 */ /* 0x004fea000383ffff */
[----:B------:R-:W-:Y:S05]  /*8250*/  BRA `(.L_x_140) ;  /* 0xffffffa4005c7947 */ /* 0x000fea000383ffff */
.L_x_46:
[----:B---3--:R-:W-:-:S07]  /*8260*/  MOV R0, UR4 ;  /* 0x0000000400007c02 */ /* 0x008fce0008000f00 */
.L_x_141:
[----:B-1----:R1:W2:Y:S02]  /*8270*/  SYNCS.PHASECHK.TRANS64.TRYWAIT P0, [R0+URZ], R3 ;  /* 0x00000003000075a7 */ /* 0x0022a400080011ff */
[----:B--2---:R-:W-:Y:S05]  /*8280*/  @!P0 NANOSLEEP.SYNCS 0x989680 ;  /* 0x009896800000895d */ /* 0x004fea0003900000 */
[----:B------:R-:W2:Y:S02]  /*8290*/  @!P0 SYNCS.PHASECHK.TRANS64 P0, [R0+URZ], R3 ;  /* 0x00000003000085a7 */ /* 0x000ea400080010ff */
[----:B--2---:R-:W-:Y:S05]  /*82a0*/  @!P0 BRA `(.L_x_141) ;  /* 0xfffffffc00f08947 */ /* 0x004fea000383ffff */
[----:B------:R-:W-:Y:S05]  /*82b0*/  BRA `(.L_x_142) ;  /* 0xffffffa400687947 */ /* 0x000fea000383ffff */
.L_x_47:
[----:B---3--:R-:W-:-:S07]  /*82c0*/  MOV R0, UR4 ;  /* 0x0000000400007c02 */ /* 0x008fce0008000f00 */
.L_x_143:
[----:B-1----:R1:W2:Y:S02]  /*82d0*/  SYNCS.PHASECHK.TRANS64.TRYWAIT P0, [R0+URZ], R3 ;  /* 0x00000003000075a7 */ /* 0x0022a400080011ff */
[----:B--2---:R-:W-:Y:S05]  /*82e0*/  @!P0 NANOSLEEP.SYNCS 0x989680 ;  /* 0x009896800000895d */ /* 0x004fea0003900000 */
[----:B------:R-:W2:Y:S02]  /*82f0*/  @!P0 SYNCS.PHASECHK.TRANS64 P0, [R0+URZ], R3 ;  /* 0x00000003000085a7 */ /* 0x000ea400080010ff */
[----:B--2---:R-:W-:Y:S05]  /*8300*/  @!P0 BRA `(.L_x_143) ;  /* 0xfffffffc00f08947 */ /* 0x004fea000383ffff */
[----:B------:R-:W-:Y:S05]  /*8310*/  BRA `(.L_x_144) ;  /* 0xffffffa400747947 */ /* 0x000fea000383ffff */
.L_x_48:
[----:B---3--:R-:W-:-:S07]  /*8320*/  MOV R0, UR4 ;  /* 0x0000000400007c02 */ /* 0x008fce0008000f00 */
.L_x_145:
[----:B-1----:R1:W2:Y:S02]  /*8330*/  SYNCS.PHASECHK.TRANS64.TRYWAIT P0, [R0+URZ], R3 ;  /* 0x00000003000075a7 */ /* 0x0022a400080011ff */
[----:B--2---:R-:W-:Y:S05]  /*8340*/  @!P0 NANOSLEEP.SYNCS 0x989680 ;  /* 0x009896800000895d */ /* 0x004fea0003900000 */
[----:B------:R-:W2:Y:S02]  /*8350*/  @!P0 SYNCS.PHASECHK.TRANS64 P0, [R0+URZ], R3 ;  /* 0x00000003000085a7 */ /* 0x000ea400080010ff */
[----:B--2---:R-:W-:Y:S05]  /*8360*/  @!P0 BRA `(.L_x_145) ;  /* 0xfffffffc00f08947 */ /* 0x004fea000383ffff */
[----:B------:R-:W-:Y:S05]  /*8370*/  BRA `(.L_x_146) ;  /* 0xffffffa400807947 */ /* 0x000fea000383ffff */
.L_x_49:
[----:B---3--:R-:W-:-:S07]  /*8380*/  MOV R0, UR4 ;  /* 0x0000000400007c02 */ /* 0x008fce0008000f00 */
.L_x_147:
[----:B-1----:R1:W2:Y:S02]  /*8390*/  SYNCS.PHASECHK.TRANS64.TRYWAIT P0, [R0+URZ], R3 ;  /* 0x00000003000075a7 */ /* 0x0022a400080011ff */
[----:B--2---:R-:W-:Y:S05]  /*83a0*/  @!P0 NANOSLEEP.SYNCS 0x989680 ;  /* 0x009896800000895d */ /* 0x004fea0003900000 */
[----:B------:R-:W2:Y:S02]  /*83b0*/  @!P0 SYNCS.PHASECHK.TRANS64 P0, [R0+URZ], R3 ;  /* 0x00000003000085a7 */ /* 0x000ea400080010ff */
[----:B--2---:R-:W-:Y:S05]  /*83c0*/  @!P0 BRA `(.L_x_147) ;  /* 0xfffffffc00f08947 */ /* 0x004fea000383ffff */
[----:B------:R-:W-:Y:S05]  /*83d0*/  BRA `(.L_x_148) ;  /* 0xffffffa4008c7947 */ /* 0x000fea000383ffff */
.L_x_50:
[----:B---3--:R-:W-:-:S07]  /*83e0*/  MOV R0, UR4 ;  /* 0x0000000400007c02 */ /* 0x008fce0008000f00 */
.L_x_149:
[----:B-1----:R1:W2:Y:S02]  /*83f0*/  SYNCS.PHASECHK.TRANS64.TRYWAIT P0, [R0+URZ], R3 ;  /* 0x00000003000075a7 */ /* 0x0022a400080011ff */
[----:B--2---:R-:W-:Y:S05]  /*8400*/  @!P0 NANOSLEEP.SYNCS 0x989680 ;  /* 0x009896800000895d */ /* 0x004fea0003900000 */
[----:B------:R-:W2:Y:S02]  /*8410*/  @!P0 SYNCS.PHASECHK.TRANS64 P0, [R0+URZ], R3 ;  /* 0x00000003000085a7 */ /* 0x000ea400080010ff */
[----:B--2---:R-:W-:Y:S05]  /*8420*/  @!P0 BRA `(.L_x_149) ;  /* 0xfffffffc00f08947 */ /* 0x004fea000383ffff */
[----:B------:R-:W-:Y:S05]  /*8430*/  BRA `(.L_x_150) ;  /* 0xffffffa400987947 */ /* 0x000fea000383ffff */
.L_x_51:
[----:B---3--:R-:W-:-:S07]  /*8440*/  MOV R0, UR4 ;  /* 0x0000000400007c02 */ /* 0x008fce0008000f00 */
.L_x_151:
[----:B-1----:R1:W2:Y:S02]  /*8450*/  SYNCS.PHASECHK.TRANS64.TRYWAIT P0, [R0+URZ], R3 ;  /* 0x00000003000075a7 */ /* 0x0022a400080011ff */
[----:B--2---:R-:W-:Y:S05]  /*8460*/  @!P0 NANOSLEEP.SYNCS 0x989680 ;  /* 0x009896800000895d */ /* 0x004fea0003900000 */
[----:B------:R-:W2:Y:S02]  /*8470*/  @!P0 SYNCS.PHASECHK.TRANS64 P0, [R0+URZ], R3 ;  /* 0x00000003000085a7 */ /* 0x000ea400080010ff */
[----:B--2---:R-:W-:Y:S05]  /*8480*/  @!P0 BRA `(.L_x_151) ;  /* 0xfffffffc00f08947 */ /* 0x004fea000383ffff */
[----:B------:R-:W-:Y:S05]  /*8490*/  BRA `(.L_x_152) ;  /* 0xffffffa400a47947 */ /* 0x000fea000383ffff */
.L_x_52:
[----:B---3--:R-:W-:-:S07]  /*84a0*/  MOV R0, UR4 ;  /* 0x0000000400007c02 */ /* 0x008fce0008000f00 */
.L_x_153:
[----:B-1----:R1:W2:Y:S02]  /*84b0*/  SYNCS.PHASECHK.TRANS64.TRYWAIT P0, [R0+URZ], R3 ;  /* 0x00000003000075a7 */ /* 0x0022a400080011ff */
[----:B--2---:R-:W-:Y:S05]  /*84c0*/  @!P0 NANOSLEEP.SYNCS 0x989680 ;  /* 0x009896800000895d */ /* 0x004fea0003900000 */
[----:B------:R-:W2:Y:S02]  /*84d0*/  @!P0 SYNCS.PHASECHK.TRANS64 P0, [R0+URZ], R3 ;  /* 0x00000003000085a7 */ /* 0x000ea400080010ff */
[----:B--2---:R-:W-:Y:S05]  /*84e0*/  @!P0 BRA `(.L_x_153) ;  /* 0xfffffffc00f08947 */ /* 0x004fea000383ffff */
[----:B------:R-:W-:Y:S05]  /*84f0*/  BRA `(.L_x_154) ;  /* 0xffffffa400b07947 */ /* 0x000fea000383ffff */
.L_x_53:
[----:B---3--:R-:W-:-:S07]  /*8500*/  MOV R0, UR4 ;  /* 0x0000000400007c02 */ /* 0x008fce0008000f00 */
.L_x_155:
[----:B-1----:R1:W2:Y:S02]  /*8510*/  SYNCS.PHASECHK.TRANS64.TRYWAIT P0, [R0+URZ], R3 ;  /* 0x00000003000075a7 */ /* 0x0022a400080011ff */
[----:B--2---:R-:W-:Y:S05]  /*8520*/  @!P0 NANOSLEEP.SYNCS 0x989680 ;  /* 0x009896800000895d */ /* 0x004fea0003900000 */
[----:B------:R-:W2:Y:S02]  /*8530*/  @!P0 SYNCS.PHASECHK.TRANS64 P0, [R0+URZ], R3 ;  /* 0x00000003000085a7 */ /* 0x000ea400080010ff */
[----:B--2---:R-:W-:Y:S05]  /*8540*/  @!P0 BRA `(.L_x_155) ;  /* 0xfffffffc00f08947 */ /* 0x004fea000383ffff */
[----:B------:R-:W-:Y:S05]  /*8550*/  BRA `(.L_x_156) ;  /* 0xffffffa400bc7947 */ /* 0x000fea000383ffff */
.L_x_54:
[----:B---3--:R-:W-:-:S07]  /*8560*/  MOV R0, UR4 ;  /* 0x0000000400007c02 */ /* 0x008fce0008000f00 */
.L_x_157:
[----:B-1----:R1:W2:Y:S02]  /*8570*/  SYNCS.PHASECHK.TRANS64.TRYWAIT P0, [R0+URZ], R3 ;  /* 0x00000003000075a7 */ /* 0x0022a400080011ff */
[----:B--2---:R-:W-:Y:S05]  /*8580*/  @!P0 NANOSLEEP.SYNCS 0x989680 ;  /* 0x009896800000895d */ /* 0x004fea0003900000 */
[----:B------:R-:W2:Y:S02]  /*8590*/  @!P0 SYNCS.PHASECHK.TRANS64 P0, [R0+URZ], R3 ;  /* 0x00000003000085a7 */ /* 0x000ea400080010ff */
[----:B--2---:R-:W-:Y:S05]  /*85a0*/  @!P0 BRA `(.L_x_157) ;  /* 0xfffffffc00f08947 */ /* 0x004fea000383ffff */
[----:B------:R-:W-:Y:S05]  /*85b0*/  BRA `(.L_x_158) ;  /* 0xffffffa400c87947 */ /* 0x000fea000383ffff */
.L_x_55:
[----:B---3--:R-:W-:-:S07]  /*85c0*/  MOV R0, UR4 ;  /* 0x0000000400007c02 */ /* 0x008fce0008000f00 */
.L_x_159:
[----:B-1----:R1:W2:Y:S02]  /*85d0*/  SYNCS.PHASECHK.TRANS64.TRYWAIT P0, [R0+URZ], R3 ;  /* 0x00000003000075a7 */ /* 0x0022a400080011ff */
[----:B--2---:R-:W-:Y:S05]  /*85e0*/  @!P0 NANOSLEEP.SYNCS 0x989680 ;  /* 0x009896800000895d */ /* 0x004fea0003900000 */
[----:B------:R-:W2:Y:S02]  /*85f0*/  @!P0 SYNCS.PHASECHK.TRANS64 P0, [R0+URZ], R3 ;  /* 0x00000003000085a7 */ /* 0x000ea400080010ff */
[----:B--2---:R-:W-:Y:S05]  /*8600*/  @!P0 BRA `(.L_x_159) ;  /* 0xfffffffc00f08947 */ /* 0x004fea000383ffff */
[----:B------:R-:W-:Y:S05]  /*8610*/  BRA `(.L_x_160) ;  /* 0xffffffa400d47947 */ /* 0x000fea000383ffff */
.L_x_58:
[----:B-1----:R1:W2:Y:S02]  /*8620*/  SYNCS.PHASECHK.TRANS64.TRYWAIT P0, [R0+URZ+0x160], R5 ;  /* 0x00016005000075a7 */ /* 0x0022a400080011ff */
[----:B--2---:R-:W-:Y:S05]  /*8630*/  @!P0 NANOSLEEP.SYNCS 0x989680 ;  /* 0x009896800000895d */ /* 0x004fea0003900000 */
[----:B------:R-:W2:Y:S02]  /*8640*/  @!P0 SYNCS.PHASECHK.TRANS64 P0, [R0+URZ+0x160], R5 ;  /* 0x00016005000085a7 */ /* 0x000ea400080010ff */
[----:B--2---:R-:W-:Y:S05]  /*8650*/  @!P0 BRA `(.L_x_58) ;  /* 0xfffffffc00f08947 */ /* 0x004fea000383ffff */
[----:B------:R-:W-:Y:S05]  /*8660*/  BRA `(.L_x_161) ;  /* 0xffffffa800347947 */ /* 0x000fea000383ffff */
.L_x_59:
[----:B------:R-:W-:-:S07]  /*8670*/  MOV R0, UR5 ;  /* 0x0000000500007c02 */ /* 0x000fce0008000f00 */
.L_x_162:
[----:B-1----:R1:W2:Y:S02]  /*8680*/  SYNCS.PHASECHK.TRANS64.TRYWAIT P0, [R0+URZ+0x110], R7 ;  /* 0x00011007000075a7 */ /* 0x0022a400080011ff */
[----:B--2---:R-:W-:Y:S05]  /*8690*/  @!P0 NANOSLEEP.SYNCS 0x989680 ;  /* 0x009896800000895d */ /* 0x004fea0003900000 */
[----:B------:R-:W2:Y:S02]  /*86a0*/  @!P0 SYNCS.PHASECHK.TRANS64 P0, [R0+URZ+0x110], R7 ;  /* 0x00011007000085a7 */ /* 0x000ea400080010ff */
[----:B--2---:R-:W-:Y:S05]  /*86b0*/  @!P0 BRA `(.L_x_162) ;  /* 0xfffffffc00f08947 */ /* 0x004fea000383ffff */
[----:B------:R-:W-:Y:S05]  /*86c0*/  BRA `(.L_x_163) ;  /* 0xffffffa800447947 */ /* 0x000fea000383ffff */
.L_x_60:
[----:B-1----:R1:W2:Y:S02]  /*86d0*/  SYNCS.PHASECHK.TRANS64.TRYWAIT P1, [R0+URZ+0x100], R5 ;  /* 0x00010005000075a7 */ /* 0x0022a400080211ff */
[----:B--2---:R-:W-:Y:S05]  /*86e0*/  @!P1 NANOSLEEP.SYNCS 0x989680 ;  /* 0x009896800000995d */ /* 0x004fea0003900000 */
[----:B------:R-:W2:Y:S02]  /*86f0*/  @!P1 SYNCS.PHASECHK.TRANS64 P1, [R0+URZ+0x100], R5 ;  /* 0x00010005000095a7 */ /* 0x000ea400080210ff */
[----:B--2---:R-:W-:Y:S05]  /*8700*/  @!P1 BRA `(.L_x_60) ;  /* 0xfffffffc00f09947 */ /* 0x004fea000383ffff */
[----:B------:R-:W-:Y:S05]  /*8710*/  BRA `(.L_x_164) ;  /* 0xffffffa800747947 */ /* 0x000fea000383ffff */
.L_x_63:
[----:B------:R-:W-:-:S07]  /*8720*/  MOV R0, UR5 ;  /* 0x0000000500007c02 */ /* 0x000fce0008000f00 */
.L_x_165:
[----:B-1----:R1:W2:Y:S02]  /*8730*/  SYNCS.PHASECHK.TRANS64.TRYWAIT P0, [R0+URZ+0x110], R3 ;  /* 0x00011003000075a7 */ /* 0x0022a400080011ff */
[----:B--2---:R-:W-:Y:S05]  /*8740*/  @!P0 NANOSLEEP.SYNCS 0x989680 ;  /* 0x009896800000895d */ /* 0x004fea0003900000 */
[----:B------:R-:W2:Y:S02]  /*8750*/  @!P0 SYNCS.PHASECHK.TRANS64 P0, [R0+URZ+0x110], R3 ;  /* 0x00011003000085a7 */ /* 0x000ea400080010ff */
[----:B--2---:R-:W-:Y:S05]  /*8760*/  @!P0 BRA `(.L_x_165) ;  /* 0xfffffffc00f08947 */ /* 0x004fea000383ffff */
[----:B------:R-:W-:Y:S05]  /*8770*/  BRA `(.L_x_62) ;  /* 0xffffffa800c87947 */ /* 0x000fea000383ffff */
.L_x_72:
[----:B-1----:R-:W-:-:S04]  /*8780*/  MOV R4, UR6 ;  /* 0x0000000600047c02 */ /* 0x002fc80008000f00 */
[----:B------:R1:W2:Y:S03]  /*8790*/  SYNCS.PHASECHK.TRANS64.TRYWAIT P0, [R4+URZ+0x8], R5 ;  /* 0x00000805040075a7 */ /* 0x0002a600080011ff */
[----:B--2---:R-:W-:Y:S05]  /*87a0*/  @!P0 NANOSLEEP.SYNCS 0x989680 ;  /* 0x009896800000895d */ /* 0x004fea0003900000 */
[----:B------:R-:W2:Y:S02]  /*87b0*/  @!P0 SYNCS.PHASECHK.TRANS64 P0, [R4+URZ+0x8], R5 ;  /* 0x00000805040085a7 */ /* 0x000ea400080010ff */
[----:B--2---:R-:W-:Y:S05]  /*87c0*/  @!P0 BRA `(.L_x_72) ;  /* 0xfffffffc00ec8947 */ /* 0x004fea000383ffff */
[----:B------:R-:W-:Y:S05]  /*87d0*/  BRA `(.L_x_71) ;  /* 0xffffffac007c7947 */ /* 0x000fea000383ffff */
.L_x_74:
[----:B------:R-:W-:Y:S01]  /*87e0*/  BSSY B0, `(.L_x_166) ;  /* 0x0000006000007945 */ /* 0x000fe20003800000 */
[----:B------:R-:W-:-:S07]  /*87f0*/  MOV R15, 0xffffffff ;  /* 0xffffffff000f7802 */ /* 0x000fce0000000f00 */
[----:B-1---5:R-:W-:Y:S05]  /*8800*/  WARPSYNC.COLLECTIVE R15, `(.L_x_167) ;  /* 0x000000000f0c7348 */ /* 0x022fea0003c00000 */
[----:B------:R-:W-:Y:S02]  /*8810*/  ELECT P6, UR79, PT ;  /* 0x00000000004f782f */ /* 0x000fe400038c0000 */
[----:B------:R-:W-:Y:S01]  /*8820*/  MOV R14, UR79 ;  /* 0x0000004f000e7c02 */ /* 0x000fe20008000f00 */
[----:B-1---5:R-:W-:Y:S10]  /*8830*/  ENDCOLLECTIVE ;  /* 0x000000000000791b */ /* 0x022ff40003800000 */
.L_x_167:
[----:B------:R-:W-:Y:S05]  /*8840*/  BSYNC B0 ;  /* 0x0000000000007941 */ /* 0x000fea0003800000 */
.L_x_166:
[----:B------:R-:W-:Y:S05]  /*8850*/  BRA `(.L_x_168) ;  /* 0xffffffac00ac7947 */ /* 0x000fea000383ffff */
.L_x_76:
[----:B-1----:R-:W-:-:S04]  /*8860*/  MOV R2, UR6 ;  /* 0x0000000600027c02 */ /* 0x002fc80008000f00 */
[----:B------:R1:W2:Y:S03]  /*8870*/  SYNCS.PHASECHK.TRANS64.TRYWAIT P0, [R2+URZ+0x8], R3 ;  /* 0x00000803020075a7 */ /* 0x0002a600080011ff */
[----:B--2---:R-:W-:Y:S05]  /*8880*/  @!P0 NANOSLEEP.SYNCS 0x989680 ;  /* 0x009896800000895d */ /* 0x004fea0003900000 */
[----:B------:R-:W2:Y:S02]  /*8890*/  @!P0 SYNCS.PHASECHK.TRANS64 P0, [R2+URZ+0x8], R3 ;  /* 0x00000803020085a7 */ /* 0x000ea400080010ff */
[----:B--2---:R-:W-:Y:S05]  /*88a0*/  @!P0 BRA `(.L_x_76) ;  /* 0xfffffffc00ec8947 */ /* 0x004fea000383ffff */
[----:B------:R-:W-:Y:S05]  /*88b0*/  BRA `(.L_x_75) ;  /* 0xffffffac00b07947 */ /* 0x000fea000383ffff */
.L_x_77:
[----:B-1----:R1:W2:Y:S02]  /*88c0*/  SYNCS.PHASECHK.TRANS64.TRYWAIT P0, [R0+URZ+0x100], R5 ;  /* 0x00010005000075a7 */ /* 0x0022a400080011ff */
[----:B--2---:R-:W-:Y:S05]  /*88d0*/  @!P0 NANOSLEEP.SYNCS 0x989680 ;  /* 0x009896800000895d */ /* 0x004fea0003900000 */
[----:B------:R-:W2:Y:S02]  /*88e0*/  @!P0 SYNCS.PHASECHK.TRANS64 P0, [R0+URZ+0x100], R5 ;  /* 0x00010005000085a7 */ /* 0x000ea400080010ff */
[----:B--2---:R-:W-:Y:S05]  /*88f0*/  @!P0 BRA `(.L_x_77) ;  /* 0xfffffffc00f08947 */ /* 0x004fea000383ffff */
[----:B------:R-:W-:Y:S05]  /*8900*/  BRA `(.L_x_169) ;  /* 0xffffffb0009c7947 */ /* 0x000fea000383ffff */
.L_x_79:
[----:B------:R-:W-:-:S07]  /*8910*/  MOV R0, UR9 ;  /* 0x0000000900007c02 */ /* 0x000fce0008000f00 */
.L_x_170:
[----:B-1----:R1:W2:Y:S02]  /*8920*/  SYNCS.PHASECHK.TRANS64.TRYWAIT P0, [R0+URZ+0x140], R5 ;  /* 0x00014005000075a7 */ /* 0x0022a400080011ff */
[----:B--2---:R-:W-:Y:S05]  /*8930*/  @!P0 NANOSLEEP.SYNCS 0x989680 ;  /* 0x009896800000895d */ /* 0x004fea0003900000 */
[----:B------:R-:W2:Y:S02]  /*8940*/  @!P0 SYNCS.PHASECHK.TRANS64 P0, [R0+URZ+0x140], R5 ;  /* 0x00014005000085a7 */ /* 0x000ea400080010ff */
[----:B--2---:R-:W-:Y:S05]  /*8950*/  @!P0 BRA `(.L_x_170) ;  /* 0xfffffffc00f08947 */ /* 0x004fea000383ffff */
[----:B------:R-:W-:Y:S05]  /*8960*/  BRA `(.L_x_171) ;  /* 0xffffffb000e87947 */ /* 0x000fea000383ffff */
.L_x_82:
[----:B------:R-:W-:Y:S07]  /*8970*/  MOV R0, UR8 ;  /* 0x0000000800007c02 */ /* 0x000fee0008000f00 */
.L_x_172:
[----:B-1----:R1:W2:Y:S02]  /*8980*/  SYNCS.PHASECHK.TRANS64.TRYWAIT P0, [R0+URZ], R5 ;  /* 0x00000005000075a7 */ /* 0x0022a400080011ff */
[----:B--2---:R-:W-:Y:S05]  /*8990*/  @!P0 NANOSLEEP.SYNCS 0x989680 ;  /* 0x009896800000895d */ /* 0x004fea0003900000 */
[----:B------:R-:W2:Y:S02]  /*89a0*/  @!P0 SYNCS.PHASECHK.TRANS64 P0, [R0+URZ], R5 ;  /* 0x00000005000085a7 */ /* 0x000ea400080010ff */
[----:B--2---:R-:W-:Y:S05]  /*89b0*/  @!P0 BRA `(.L_x_172) ;  /* 0xfffffffc00f08947 */ /* 0x004fea000383ffff */
[----:B------:R-:W-:Y:S05]  /*89c0*/  BRA `(.L_x_81) ;  /* 0xffffffb000fc7947 */ /* 0x000fea000383ffff */
.L_x_86:
[----:B-1----:R-:W-:-:S07]  /*89d0*/  MOV R0, UR8 ;  /* 0x0000000800007c02 */ /* 0x002fce0008000f00 */
.L_x_173:
[----:B-1----:R1:W2:Y:S02]  /*89e0*/  SYNCS.PHASECHK.TRANS64.TRYWAIT P0, [R0+URZ], R3 ;  /* 0x00000003000075a7 */ /* 0x0022a400080011ff */
[----:B--2---:R-:W-:Y:S05]  /*89f0*/  @!P0 NANOSLEEP.SYNCS 0x989680 ;  /* 0x009896800000895d */ /* 0x004fea0003900000 */
[----:B------:R-:W2:Y:S02]  /*8a00*/  @!P0 SYNCS.PHASECHK.TRANS64 P0, [R0+URZ], R3 ;  /* 0x00000003000085a7 */ /* 0x000ea400080010ff */
[----:B--2---:R-:W-:Y:S05]  /*8a10*/  @!P0 BRA `(.L_x_173) ;  /* 0xfffffffc00f08947 */ /* 0x004fea000383ffff */
[----:B------:R-:W-:Y:S05]  /*8a20*/  BRA `(.L_x_174) ;  /* 0xffffffb400f07947 */ /* 0x000fea000383ffff */
.L_x_87:
[----:B------:R-:W-:-:S07]  /*8a30*/  MOV R0, UR8 ;  /* 0x0000000800007c02 */ /* 0x000fce0008000f00 */
.L_x_175:
[----:B-1----:R1:W2:Y:S02]  /*8a40*/  SYNCS.PHASECHK.TRANS64.TRYWAIT P0, [R0+URZ], R3 ;  /* 0x00000003000075a7 */ /* 0x0022a400080011ff */
[----:B--2---:R-:W-:Y:S05]  /*8a50*/  @!P0 NANOSLEEP.SYNCS 0x989680 ;  /* 0x009896800000895d */ /* 0x004fea0003900000 */
[----:B------:R-:W2:Y:S02]  /*8a60*/  @!P0 SYNCS.PHASECHK.TRANS64 P0, [R0+URZ], R3 ;  /* 0x00000003000085a7 */ /* 0x000ea400080010ff */
[----:B--2---:R-:W-:Y:S05]  /*8a70*/  @!P0 BRA `(.L_x_175) ;  /* 0xfffffffc00f08947 */ /* 0x004fea000383ffff */
[----:B------:R-:W-:Y:S05]  /*8a80*/  BRA `(.L_x_176) ;  /* 0xffffffb400fc7947 */ /* 0x000fea000383ffff */
.L_x_88:
[----:B------:R-:W-:-:S07]  /*8a90*/  MOV R0, UR8 ;  /* 0x0000000800007c02 */ /* 0x000fce0008000f00 */
.L_x_177:
[----:B-1----:R1:W2:Y:S02]  /*8aa0*/  SYNCS.PHASECHK.TRANS64.TRYWAIT P0, [R0+URZ], R3 ;  /* 0x00000003000075a7 */ /* 0x0022a400080011ff */
[----:B--2---:R-:W-:Y:S05]  /*8ab0*/  @!P0 NANOSLEEP.SYNCS 0x989680 ;  /* 0x009896800000895d */ /* 0x004fea0003900000 */
[----:B------:R-:W2:Y:S02]  /*8ac0*/  @!P0 SYNCS.PHASECHK.TRANS64 P0, [R0+URZ], R3 ;  /* 0x00000003000085a7 */ /* 0x000ea400080010ff */
[----:B--2---:R-:W-:Y:S05]  /*8ad0*/  @!P0 BRA `(.L_x_177) ;  /* 0xfffffffc00f08947 */ /* 0x004fea000383ffff */
[----:B------:R-:W-:Y:S05]  /*8ae0*/  BRA `(.L_x_178) ;  /* 0xffffffb800087947 */ /* 0x000fea000383ffff */
.L_x_91:
[----:B------:R-:W-:-:S07]  /*8af0*/  MOV R0, UR7 ;  /* 0x0000000700007c02 */ /* 0x000fce0008000f00 */
.L_x_179:
[----:B-1----:R1:W2:Y:S02]  /*8b00*/  SYNCS.PHASECHK.TRANS64.TRYWAIT P1, [R0+URZ+0x180], R3 ;  /* 0x00018003000075a7 */ /* 0x0022a400080211ff */
[----:B--2---:R-:W-:Y:S05]  /*8b10*/  @!P1 NANOSLEEP.SYNCS 0x989680 ;  /* 0x009896800000995d */ /* 0x004fea0003900000 */
[----:B------:R-:W2:Y:S02]  /*8b20*/  @!P1 SYNCS.PHASECHK.TRANS64 P1, [R0+URZ+0x180], R3 ;  /* 0x00018003000095a7 */ /* 0x000ea400080210ff */
[----:B--2---:R-:W-:Y:S05]  /*8b30*/  @!P1 BRA `(.L_x_179) ;  /* 0xfffffffc00f09947 */ /* 0x004fea000383ffff */
[----:B------:R-:W-:Y:S05]  /*8b40*/  BRA `(.L_x_180) ;  /* 0xffffffb800547947 */ /* 0x000fea000383ffff */
.L_x_96:
[----:B--2---:R2:W4:Y:S02]  /*8b50*/  SYNCS.PHASECHK.TRANS64.TRYWAIT P0, [R0+URZ+0x100], R3 ;  /* 0x00010003000075a7 */ /* 0x00452400080011ff */
[----:B----4-:R-:W-:Y:S05]  /*8b60*/  @!P0 NANOSLEEP.SYNCS 0x989680 ;  /* 0x009896800000895d */ /* 0x010fea0003900000 */
[----:B------:R-:W4:Y:S02]  /*8b70*/  @!P0 SYNCS.PHASECHK.TRANS64 P0, [R0+URZ+0x100], R3 ;  /* 0x00010003000085a7 */ /* 0x000f2400080010ff */
[----:B----4-:R-:W-:Y:S05]  /*8b80*/  @!P0 BRA `(.L_x_96) ;  /* 0xfffffffc00f08947 */ /* 0x010fea000383ffff */
[----:B------:R-:W-:Y:S05]  /*8b90*/  BRA `(.L_x_181) ;  /* 0xffffffbc00607947 */ /* 0x000fea000383ffff */
.L_x_99:
[----:B------:R-:W-:Y:S07]  /*8ba0*/  MOV R0, UR7 ;  /* 0x0000000700007c02 */ /* 0x000fee0008000f00 */
.L_x_182:
[----:B--2---:R2:W4:Y:S02]  /*8bb0*/  SYNCS.PHASECHK.TRANS64.TRYWAIT P0, [R0+URZ+0xf8], R3 ;  /* 0x0000f803000075a7 */ /* 0x00452400080011ff */
[----:B----4-:R-:W-:Y:S05]  /*8bc0*/  @!P0 NANOSLEEP.SYNCS 0x989680 ;  /* 0x009896800000895d */ /* 0x010fea0003900000 */
[----:B------:R-:W4:Y:S02]  /*8bd0*/  @!P0 SYNCS.PHASECHK.TRANS64 P0, [R0+URZ+0xf8], R3 ;  /* 0x0000f803000085a7 */ /* 0x000f2400080010ff */
[----:B----4-:R-:W-:Y:S05]  /*8be0*/  @!P0 BRA `(.L_x_182) ;  /* 0xfffffffc00f08947 */ /* 0x010fea000383ffff */
[----:B------:R-:W-:Y:S05]  /*8bf0*/  BRA `(.L_x_98) ;  /* 0xffffffc000407947 */ /* 0x000fea000383ffff */
.L_x_102:
[----:B--2---:R-:W-:Y:S07]  /*8c00*/  MOV R3, UR7 ;  /* 0x0000000700037c02 */ /* 0x004fee0008000f00 */
.L_x_183:
[----:B-1----:R1:W2:Y:S02]  /*8c10*/  SYNCS.PHASECHK.TRANS64.TRYWAIT P0, [R3+URZ+0xe0], R12 ;  /* 0x0000e00c030075a7 */ /* 0x0022a400080011ff */
[----:B--2---:R-:W-:Y:S05]  /*8c20*/  @!P0 NANOSLEEP.SYNCS 0x989680 ;  /* 0x009896800000895d */ /* 0x004fea0003900000 */
[----:B------:R-:W2:Y:S02]  /*8c30*/  @!P0 SYNCS.PHASECHK.TRANS64 P0, [R3+URZ+0xe0], R12 ;  /* 0x0000e00c030085a7 */ /* 0x000ea400080010ff */
[----:B--2---:R-:W-:Y:S05]  /*8c40*/  @!P0 BRA `(.L_x_183) ;  /* 0xfffffffc00f08947 */ /* 0x004fea000383ffff */
[----:B------:R-:W-:Y:S05]  /*8c50*/  BRA `(.L_x_184) ;  /* 0xffffffc000b87947 */ /* 0x000fea000383ffff */
.L_x_103:
[----:B------:R-:W-:Y:S07]  /*8c60*/  MOV R3, UR7 ;  /* 0x0000000700037c02 */ /* 0x000fee0008000f00 */
.L_x_185:
[----:B-1----:R1:W2:Y:S02]  /*8c70*/  SYNCS.PHASECHK.TRANS64.TRYWAIT P0, [R3+URZ+0xe8], R12 ;  /* 0x0000e80c030075a7 */ /* 0x0022a400080011ff */
[----:B--2---:R-:W-:Y:S05]  /*8c80*/  @!P0 NANOSLEEP.SYNCS 0x989680 ;  /* 0x009896800000895d */ /* 0x004fea0003900000 */
[----:B------:R-:W2:Y:S02]  /*8c90*/  @!P0 SYNCS.PHASECHK.TRANS64 P0, [R3+URZ+0xe8], R12 ;  /* 0x0000e80c030085a7 */ /* 0x000ea400080010ff */
[----:B--2---:R-:W-:Y:S05]  /*8ca0*/  @!P0 BRA `(.L_x_185) ;  /* 0xfffffffc00f08947 */ /* 0x004fea000383ffff */
[----:B------:R-:W-:Y:S05]  /*8cb0*/  BRA `(.L_x_186) ;  /* 0xffffffc400507947 */ /* 0x000fea000383ffff */
.L_x_105:
[----:B------:R-:W-:-:S07]  /*8cc0*/  MOV R0, UR7 ;  /* 0x0000000700007c02 */ /* 0x000fce0008000f00 */
.L_x_187:
[----:B-1----:R1:W4:Y:S02]  /*8cd0*/  SYNCS.PHASECHK.TRANS64.TRYWAIT P0, [R0+URZ+0xe0], R3 ;  /* 0x0000e003000075a7 */ /* 0x00232400080011ff */
[----:B----4-:R-:W-:Y:S05]  /*8ce0*/  @!P0 NANOSLEEP.SYNCS 0x989680 ;  /* 0x009896800000895d */ /* 0x010fea0003900000 */
[----:B------:R-:W4:Y:S02]  /*8cf0*/  @!P0 SYNCS.PHASECHK.TRANS64 P0, [R0+URZ+0xe0], R3 ;  /* 0x0000e003000085a7 */ /* 0x000f2400080010ff */
[----:B----4-:R-:W-:Y:S05]  /*8d00*/  @!P0 BRA `(.L_x_187) ;  /* 0xfffffffc00f08947 */ /* 0x010fea000383ffff */
[----:B------:R-:W-:Y:S05]  /*8d10*/  BRA `(.L_x_188) ;  /* 0xffffffc400d87947 */ /* 0x000fea000383ffff */
.L_x_107:
[----:B--2---:R2:W3:Y:S02]  /*8d20*/  SYNCS.PHASECHK.TRANS64.TRYWAIT P0, [R0+URZ+0x100], R3 ;  /* 0x00010003000075a7 */ /* 0x0044e400080011ff */
[----:B---3--:R-:W-:Y:S05]  /*8d30*/  @!P0 NANOSLEEP.SYNCS 0x989680 ;  /* 0x009896800000895d */ /* 0x008fea0003900000 */
[----:B------:R-:W3:Y:S02]  /*8d40*/  @!P0 SYNCS.PHASECHK.TRANS64 P0, [R0+URZ+0x100], R3 ;  /* 0x00010003000085a7 */ /* 0x000ee400080010ff */
[----:B---3--:R-:W-:Y:S05]  /*8d50*/  @!P0 BRA `(.L_x_107) ;  /* 0xfffffffc00f08947 */ /* 0x008fea000383ffff */
[----:B------:R-:W-:Y:S05]  /*8d60*/  BRA `(.L_x_189) ;  /* 0xffffffc800a07947 */ /* 0x000fea000383ffff */
.L_x_118:
[----:B-1----:R1:W3:Y:S02]  /*8d70*/  SYNCS.PHASECHK.TRANS64.TRYWAIT P1, [R3+URZ+0xd0], R0 ;  /* 0x0000d000030075a7 */ /* 0x0022e400080211ff */
[----:B---3--:R-:W-:Y:S05]  /*8d80*/  @!P1 NANOSLEEP.SYNCS 0x989680 ;  /* 0x009896800000995d */ /* 0x008fea0003900000 */
[----:B------:R-:W3:Y:S02]  /*8d90*/  @!P1 SYNCS.PHASECHK.TRANS64 P1, [R3+URZ+0xd0], R0 ;  /* 0x0000d000030095a7 */ /* 0x000ee400080210ff */
[----:B---3--:R-:W-:Y:S05]  /*8da0*/  @!P1 BRA `(.L_x_118) ;  /* 0xfffffffc00f09947 */ /* 0x008fea000383ffff */
[----:B------:R-:W-:Y:S05]  /*8db0*/  BRA `(.L_x_117) ;  /* 0xffffffd400b47947 */ /* 0x000fea000383ffff */
.L_x_120:
[----:B----4-:R4:W1:Y:S02]  /*8dc0*/  SYNCS.PHASECHK.TRANS64.TRYWAIT P0, [R111+URZ+0x120], R4 ;  /* 0x000120046f0075a7 */ /* 0x01086400080011ff */
[----:B-1----:R-:W-:Y:S05]  /*8dd0*/  @!P0 NANOSLEEP.SYNCS 0x989680 ;  /* 0x009896800000895d */ /* 0x002fea0003900000 */
[----:B------:R-:W1:Y:S02]  /*8de0*/  @!P0 SYNCS.PHASECHK.TRANS64 P0, [R111+URZ+0x120], R4 ;  /* 0x000120046f0085a7 */ /* 0x000e6400080010ff */
[----:B-1----:R-:W-:Y:S05]  /*8df0*/  @!P0 BRA `(.L_x_120) ;  /* 0xfffffffc00f08947 */ /* 0x002fea000383ffff */
[----:B------:R-:W-:Y:S05]  /*8e00*/  BRA `(.L_x_119) ;  /* 0xffffffd800087947 */ /* 0x000fea000383ffff */
.L_x_128:
[----:B--2---:R2:W3:Y:S02]  /*8e10*/  SYNCS.PHASECHK.TRANS64.TRYWAIT P0, [R125+URZ+0xd0], R2 ;  /* 0x0000d0027d0075a7 */ /* 0x0044e400080011ff */
[----:B---3--:R-:W-:Y:S05]  /*8e20*/  @!P0 NANOSLEEP.SYNCS 0x989680 ;  /* 0x009896800000895d */ /* 0x008fea0003900000 */
[----:B------:R-:W3:Y:S02]  /*8e30*/  @!P0 SYNCS.PHASECHK.TRANS64 P0, [R125+URZ+0xd0], R2 ;  /* 0x0000d0027d0085a7 */ /* 0x000ee400080010ff */
[----:B---3--:R-:W-:Y:S05]  /*8e40*/  @!P0 BRA `(.L_x_128) ;  /* 0xfffffffc00f08947 */ /* 0x008fea000383ffff */
[----:B------:R-:W-:Y:S05]  /*8e50*/  BRA `(.L_x_127) ;  /* 0xffffffe4000c7947 */ /* 0x000fea000383ffff */
        .weak           $__internal_0_$__cuda_sm10x_tcgen05_guardrail_trap_col_being_dealloced_not_returned_by_alloc
        .type           $__internal_0_$__cuda_sm10x_tcgen05_guardrail_trap_col_being_dealloced_not_returned_by_alloc,@function
        .size           $__internal_0_$__cuda_sm10x_tcgen05_guardrail_trap_col_being_dealloced_not_returned_by_alloc,($__internal_1_$__cuda_sm10x_tcgen05_guardrail_trap_phase_invalid_during_alloc - $__internal_0_$__cuda_sm10x_tcgen05_guardrail_trap_col_being_dealloced_not_returned_by_alloc)
$__internal_0_$__cuda_sm10x_tcgen05_guardrail_trap_col_being_dealloced_not_returned_by_alloc:
[----:B------:R-:W-:Y:S05]  /*8e60*/  BPT.TRAP 0x1 ;  /* 0x000000040000795c */ /* 0x000fea0000300000 */
[----:B------:R-:W-:-:S04]  /*8e70*/  HFMA2 R3, -RZ, RZ, 0, 0 ;  /* 0x00000000ff037431 */ /* 0x000fc800000001ff */
[----:B------:R-:W-:Y:S05]  /*8e80*/  RET.REL.NODEC R2 `(_ZN7cutlass13device_kernelINS_4gemm6kernel13GemmUniversalIN4cute5tupleIJiiiiEEENS1_10collective13CollectiveMmaINS1_35MainloopSm100TmaUmmaWarpSpecializedILi13ELi2ELi4ENS5_IJNS4_1CILi2EEENSA_ILi1EEESC_EEEEENS5_IJNSA_ILi128EEESF_SF_EEENS_12float_e4m3_tENS5_IJlSC_lEEESH_SI_NS4_8TiledMMAINS4_8MMA_AtomIJNS4_10MMA_TraitsINS4_25SM100_MMA_F8F6F4_2x1SM_SSEJSH_SH_fSF_SF_NS4_17integral_constantINS4_4UMMA5MajorELSP_0EEESQ_NSN_INSO_7ScaleInELSR_0EEESS_EEEEEENS4_6LayoutINS5_IJSC_SC_SC_EEENS5_IJNSA_ILi0EEESX_SX_EEEEENS5_IJNS4_10UnderscoreES10_S10_EEEEENS4_18SM100_TMA_2SM_LOADENS4_14ComposedLayoutINS4_7SwizzleILi3ELi4ELi3EEENS4_18smem_ptr_flag_bitsILi8EEENSV_INS5_IJNSA_ILi8EEESF_EEENS5_IJSF_SC_EEEEEEEvNS4_8identityES13_S1D_vS1E_EENS_8epilogue10collective18CollectiveEpilogueINS1G_23Sm100TmaWarpSpecializedILi2ELi2ELi32ELb0ELb0EEEJNS5_IJNSA_ILi64EEESF_SF_EEENS5_IJNSV_IS1L_SC_EENSV_INS5_IJNSA_ILi32EEESB_EEENS5_IJSC_S1L_EEEEEEEESH_SI_SH_SI_NS1G_6fusion15FusionCallbacksIS1K_NS1T_17LinearCombinationISH_fSH_fLNS_15FloatRoundStyleE2EEES1M_S1S_JEEENS4_5SM1004TMEM4LOAD26SM100_TMEM_LOAD_32dp32b32xENS4_13SM90_TMA_LOADENS14_INS15_ILi1ELi4ELi3EEES18_NSV_INS5_IJS19_S1O_EEENS5_IJS1O_SC_EEEEEEENS4_39AutoVectorizingCopyWithAssumedAlignmentILi128EEENS4_14SM90_TMA_STOREES28_S2A_S2A_EEEvvEEEEvNT_6ParamsE) ;  /* 0xffffff70025c7950 */ /* 0x000fea0003c3ffff */
        .weak           $__internal_1_$__cuda_sm10x_tcgen05_guardrail_trap_phase_invalid_during_alloc
        .type           $__internal_1_$__cuda_sm10x_tcgen05_guardrail_trap_phase_invalid_during_alloc,@function
        .size           $__internal_1_$__cuda_sm10x_tcgen05_guardrail_trap_phase_invalid_during_alloc,($__internal_2_$__cuda_sm10x_tcgen05_guardrail_trap_unallocated_columns_being_dealloced - $__internal_1_$__cuda_sm10x_tcgen05_guardrail_trap_phase_invalid_during_alloc)
$__internal_1_$__cuda_sm10x_tcgen05_guardrail_trap_phase_invalid_during_alloc:
[----:B------:R-:W-:Y:S05]  /*8e90*/  BPT.TRAP 0x1 ;  /* 0x000000040000795c */ /* 0x000fea0000300000 */
[----:B------:R-:W-:-:S04]  /*8ea0*/  MOV R3, 0x0 ;  /* 0x0000000000037802 */ /* 0x000fc80000000f00 */
[----:B------:R-:W-:Y:S05]  /*8eb0*/  RET.REL.NODEC R2 `(_ZN7cutlass13device_kernelINS_4gemm6kernel13GemmUniversalIN4cute5tupleIJiiiiEEENS1_10collective13CollectiveMmaINS1_35MainloopSm100TmaUmmaWarpSpecializedILi13ELi2ELi4ENS5_IJNS4_1CILi2EEENSA_ILi1EEESC_EEEEENS5_IJNSA_ILi128EEESF_SF_EEENS_12float_e4m3_tENS5_IJlSC_lEEESH_SI_NS4_8TiledMMAINS4_8MMA_AtomIJNS4_10MMA_TraitsINS4_25SM100_MMA_F8F6F4_2x1SM_SSEJSH_SH_fSF_SF_NS4_17integral_constantINS4_4UMMA5MajorELSP_0EEESQ_NSN_INSO_7ScaleInELSR_0EEESS_EEEEEENS4_6LayoutINS5_IJSC_SC_SC_EEENS5_IJNSA_ILi0EEESX_SX_EEEEENS5_IJNS4_10UnderscoreES10_S10_EEEEENS4_18SM100_TMA_2SM_LOADENS4_14ComposedLayoutINS4_7SwizzleILi3ELi4ELi3EEENS4_18smem_ptr_flag_bitsILi8EEENSV_INS5_IJNSA_ILi8EEESF_EEENS5_IJSF_SC_EEEEEEEvNS4_8identityES13_S1D_vS1E_EENS_8epilogue10collective18CollectiveEpilogueINS1G_23Sm100TmaWarpSpecializedILi2ELi2ELi32ELb0ELb0EEEJNS5_IJNSA_ILi64EEESF_SF_EEENS5_IJNSV_IS1L_SC_EENSV_INS5_IJNSA_ILi32EEESB_EEENS5_IJSC_S1L_EEEEEEEESH_SI_SH_SI_NS1G_6fusion15FusionCallbacksIS1K_NS1T_17LinearCombinationISH_fSH_fLNS_15FloatRoundStyleE2EEES1M_S1S_JEEENS4_5SM1004TMEM4LOAD26SM100_TMEM_LOAD_32dp32b32xENS4_13SM90_TMA_LOADENS14_INS15_ILi1ELi4ELi3EEES18_NSV_INS5_IJS19_S1O_EEENS5_IJS1O_SC_EEEEEEENS4_39AutoVectorizingCopyWithAssumedAlignmentILi128EEENS4_14SM90_TMA_STOREES28_S2A_S2A_EEEvvEEEEvNT_6ParamsE) ;  /* 0xffffff7002507950 */ /* 0x000fea0003c3ffff */
        .weak           $__internal_2_$__cuda_sm10x_tcgen05_guardrail_trap_unallocated_columns_being_dealloced
        .type           $__internal_2_$__cuda_sm10x_tcgen05_guardrail_trap_unallocated_columns_being_dealloced,@function
        .size           $__internal_2_$__cuda_sm10x_tcgen05_guardrail_trap_unallocated_columns_being_dealloced,(.L_x_191 - $__internal_2_$__cuda_sm10x_tcgen05_guardrail_trap_unallocated_columns_being_dealloced)
$__internal_2_$__cuda_sm10x_tcgen05_guardrail_trap_unallocated_columns_being_dealloced:
[----:B------:R-:W-:Y:S05]  /*8ec0*/  BPT.TRAP 0x1 ;  /* 0x000000040000795c */ /* 0x000fea0000300000 */
[----:B------:R-:W-:-:S04]  /*8ed0*/  HFMA2 R3, -RZ, RZ, 0, 0 ;  /* 0x00000000ff037431 */ /* 0x000fc800000001ff */
[----:B------:R-:W-:Y:S05]  /*8ee0*/  RET.REL.NODEC R2 `(_ZN7cutlass13device_kernelINS_4gemm6kernel13GemmUniversalIN4cute5tupleIJiiiiEEENS1_10collective13CollectiveMmaINS1_35MainloopSm100TmaUmmaWarpSpecializedILi13ELi2ELi4ENS5_IJNS4_1CILi2EEENSA_ILi1EEESC_EEEEENS5_IJNSA_ILi128EEESF_SF_EEENS_12float_e4m3_tENS5_IJlSC_lEEESH_SI_NS4_8TiledMMAINS4_8MMA_AtomIJNS4_10MMA_TraitsINS4_25SM100_MMA_F8F6F4_2x1SM_SSEJSH_SH_fSF_SF_NS4_17integral_constantINS4_4UMMA5MajorELSP_0EEESQ_NSN_INSO_7ScaleInELSR_0EEESS_EEEEEENS4_6LayoutINS5_IJSC_SC_SC_EEENS5_IJNSA_ILi0EEESX_SX_EEEEENS5_IJNS4_10UnderscoreES10_S10_EEEEENS4_18SM100_TMA_2SM_LOADENS4_14ComposedLayoutINS4_7SwizzleILi3ELi4ELi3EEENS4_18smem_ptr_flag_bitsILi8EEENSV_INS5_IJNSA_ILi8EEESF_EEENS5_IJSF_SC_EEEEEEEvNS4_8identityES13_S1D_vS1E_EENS_8epilogue10collective18CollectiveEpilogueINS1G_23Sm100TmaWarpSpecializedILi2ELi2ELi32ELb0ELb0EEEJNS5_IJNSA_ILi64EEESF_SF_EEENS5_IJNSV_IS1L_SC_EENSV_INS5_IJNSA_ILi32EEESB_EEENS5_IJSC_S1L_EEEEEEEESH_SI_SH_SI_NS1G_6fusion15FusionCallbacksIS1K_NS1T_17LinearCombinationISH_fSH_fLNS_15FloatRoundStyleE2EEES1M_S1S_JEEENS4_5SM1004TMEM4LOAD26SM100_TMEM_LOAD_32dp32b32xENS4_13SM90_TMA_LOADENS14_INS15_ILi1ELi4ELi3EEES18_NSV_INS5_IJS19_S1O_EEENS5_IJS1O_SC_EEEEEEENS4_39AutoVectorizingCopyWithAssumedAlignmentILi128EEENS4_14SM90_TMA_STOREES28_S2A_S2A_EEEvvEEEEvNT_6ParamsE) ;  /* 0xffffff7002447950 */ /* 0x000fea0003c3ffff */
.L_x_190:
[----:B------:R-:W-:-:S00]  /*8ef0*/  BRA `(.L_x_190) ;  /* 0xfffffffc00fc7947 */ /* 0x000fc0000383ffff */
[----:B------:R-:W-:-:S00]  /*8f00*/  NOP ;  /* 0x0000000000007918 */ /* 0x000fc00000000000 */
[----:B------:R-:W-:-:S00]  /*8f10*/  NOP ;  /* 0x0000000000007918 */ /* 0x000fc00000000000 */
[----:B------:R-:W-:-:S00]  /*8f20*/  NOP ;  /* 0x0000000000007918 */ /* 0x000fc00000000000 */
[----:B------:R-:W-:-:S00]  /*8f30*/  NOP ;  /* 0x0000000000007918 */ /* 0x000fc00000000000 */
[----:B------:R-:W-:-:S00]  /*8f40*/  NOP ;  /* 0x0000000000007918 */ /* 0x000fc00000000000 */
[----:B------:R-:W-:-:S00]  /*8f50*/  NOP ;  /* 0x0000000000007918 */ /* 0x000fc00000000000 */
[----:B------:R-:W-:-:S00]  /*8f60*/  NOP ;  /* 0x0000000000007918 */ /* 0x000fc00000000000 */
[----:B------:R-:W-:-:S00]  /*8f70*/  NOP ;  /* 0x0000000000007918 */ /* 0x000fc00000000000 */
.L_x_191:


//--------------------- .nv.global.init           --------------------------
	.section	.nv.global.init,"aw",@progbits
.nv.global.init:
	.type		$str$27,@object
	.size		$str$27,($str$28 - $str$27)
$str$27:
        /*0000*/ 	.byte	0x28, 0x61, 0x64, 0x64, 0x72, 0x65, 0x73, 0x73, 0x20, 0x26, 0x20, 0x6d, 0x61, 0x73, 0x6b, 0x29
        /*0010*/ 	.byte	0x20, 0x3d, 0x3d, 0x20, 0x30, 0x00
	.type		$str$28,@object
	.size		$str$28,($str$26 - $str$28)
$str$28:
        /*0016*/ 	.byte	0x2f, 0x74, 0x6d, 0x70, 0x2f, 0x63, 0x75, 0x74, 0x6c, 0x61, 0x73, 0x73, 0x5f, 0x73, 0x77, 0x65
        /*0026*/ 	.byte	0x65, 0x70, 0x5f, 0x73, 0x72, 0x63, 0x2f, 0x69, 0x6e, 0x63, 0x6c, 0x75, 0x64, 0x65, 0x2f, 0x63
        /*0036*/ 	.byte	0x75, 0x74, 0x65, 0x2f, 0x70, 0x6f, 0x69, 0x6e, 0x74, 0x65, 0x72, 0x5f, 0x66, 0x6c, 0x61, 0x67
        /*0046*/ 	.byte	0x67, 0x65, 0x64, 0x2e, 0x68, 0x70, 0x70, 0x00
	.type		$str$26,@object
	.size		$str$26,($str$25 - $str$26)
$str$26:
        /*004e*/ 	.byte	0x2f, 0x74, 0x6d, 0x70, 0x2f, 0x63, 0x75, 0x74, 0x6c, 0x61, 0x73, 0x73, 0x5f, 0x73, 0x77, 0x65
        /*005e*/ 	.byte	0x65, 0x70, 0x5f, 0x73, 0x72, 0x63, 0x2f, 0x69, 0x6e, 0x63, 0x6c, 0x75, 0x64, 0x65, 0x2f, 0x63
        /*006e*/ 	.byte	0x75, 0x74, 0x65, 0x2f, 0x61, 0x74, 0x6f, 0x6d, 0x2f, 0x63, 0x6f, 0x70, 0x79, 0x5f, 0x74, 0x72
        /*007e*/ 	.byte	0x61, 0x69, 0x74, 0x73, 0x5f, 0x73, 0x6d, 0x31, 0x30, 0x30, 0x2e, 0x68, 0x70, 0x70, 0x00
	.type		$str$25,@object
	.size		$str$25,(__unnamed_1 - $str$25)
$str$25:
        /*008d*/ 	.byte	0x28, 0x28, 0x75, 0x69, 0x6e, 0x74, 0x33, 0x32, 0x5f, 0x74, 0x28, 0x74, 0x68, 0x72, 0x65, 0x61
        /*009d*/ 	.byte	0x64, 0x49, 0x64, 0x78, 0x2e, 0x78, 0x29, 0x20, 0x2f, 0x20, 0x33, 0x32, 0x29, 0x20, 0x25, 0x20
        /*00ad*/ 	.byte	0x34, 0x29, 0x20, 0x3d, 0x3d, 0x20, 0x28, 0x28, 0x28, 0x74, 0x6d, 0x65, 0x6d, 0x5f, 0x61, 0x64
        /*00bd*/ 	.byte	0x64, 0x72, 0x20, 0x3e, 0x3e, 0x20, 0x31, 0x36, 0x29, 0x20, 0x2f, 0x20, 0x33, 0x32, 0x29, 0x20
        /*00cd*/ 	.byte	0x25, 0x20, 0x34, 0x29, 0x00
	.type		__unnamed_1,@object
	.size		__unnamed_1,(__unnamed_2 - __unnamed_1)
__unnamed_1:
        /*00d2*/ 	.byte	0x61, 0x75, 0x74, 0x6f, 0x20, 0x63, 0x75, 0x74, 0x65, 0x3a, 0x3a, 0x61, 0x73, 0x5f, 0x70, 0x6f
        /* <DEDUP_REMOVED lines=24> */
        /*0262*/ 	.byte	0x3a, 0x3a, 0x43, 0x3c, 0x34, 0x30, 0x39, 0x36, 0x3e, 0x3e, 0x3e, 0x3e, 0x5d, 0x00
	.type		__unnamed_2,@object
	.size		__unnamed_2,(.L_2 - __unnamed_2)
__unnamed_2:
        /* <DEDUP_REMOVED lines=40> */
        /*04f0*/ 	.byte	0x74, 0x65, 0x3a, 0x3a, 0x43, 0x3c, 0x30, 0x3e, 0x3e, 0x3e, 0x3e, 0x5d, 0x00
.L_2:


//--------------------- .nv.shared._ZN7cutlass13device_kernelINS_4gemm6kernel13GemmUniversalIN4cute5tupleIJiiiiEEENS1_10collective13CollectiveMmaINS1_35MainloopSm100TmaUmmaWarpSpecializedILi13ELi2ELi4ENS5_IJNS4_1CILi2EEENSA_ILi1EEESC_EEEEENS5_IJNSA_ILi128EEESF_SF_EEENS_12float_e4m3_tENS5_IJlSC_lEEESH_SI_NS4_8TiledMMAINS4_8MMA_AtomIJNS4_10MMA_TraitsINS4_25SM100_MMA_F8F6F4_2x1SM_SSEJSH_SH_fSF_SF_NS4_17integral_constantINS4_4UMMA5MajorELSP_0EEESQ_NSN_INSO_7ScaleInELSR_0EEESS_EEEEEENS4_6LayoutINS5_IJSC_SC_SC_EEENS5_IJNSA_ILi0EEESX_SX_EEEEENS5_IJNS4_10UnderscoreES10_S10_EEEEENS4_18SM100_TMA_2SM_LOADENS4_14ComposedLayoutINS4_7SwizzleILi3ELi4ELi3EEENS4_18smem_ptr_flag_bitsILi8EEENSV_INS5_IJNSA_ILi8EEESF_EEENS5_IJSF_SC_EEEEEEEvNS4_8identityES13_S1D_vS1E_EENS_8epilogue10collective18CollectiveEpilogueINS1G_23Sm100TmaWarpSpecializedILi2ELi2ELi32ELb0ELb0EEEJNS5_IJNSA_ILi64EEESF_SF_EEENS5_IJNSV_IS1L_SC_EENSV_INS5_IJNSA_ILi32EEESB_EEENS5_IJSC_S1L_EEEEEEEESH_SI_SH_SI_NS1G_6fusion15FusionCallbacksIS1K_NS1T_17LinearCombinationISH_fSH_fLNS_15FloatRoundStyleE2EEES1M_S1S_JEEENS4_5SM1004TMEM4LOAD26SM100_TMEM_LOAD_32dp32b32xENS4_13SM90_TMA_LOADENS14_INS15_ILi1ELi4ELi3EEES18_NSV_INS5_IJS19_S1O_EEENS5_IJS1O_SC_EEEEEEENS4_39AutoVectorizingCopyWithAssumedAlignmentILi128EEENS4_14SM90_TMA_STOREES28_S2A_S2A_EEEvvEEEEvNT_6ParamsE --------------------------
	.section	.nv.shared._ZN7cutlass13device_kernelINS_4gemm6kernel13GemmUniversalIN4cute5tupleIJiiiiEEENS1_10collective13CollectiveMmaINS1_35MainloopSm100TmaUmmaWarpSpecializedILi13ELi2ELi4ENS5_IJNS4_1CILi2EEENSA_ILi1EEESC_EEEEENS5_IJNSA_ILi128EEESF_SF_EEENS_12float_e4m3_tENS5_IJlSC_lEEESH_SI_NS4_8TiledMMAINS4_8MMA_AtomIJNS4_10MMA_TraitsINS4_25SM100_MMA_F8F6F4_2x1SM_SSEJSH_SH_fSF_SF_NS4_17integral_constantINS4_4UMMA5MajorELSP_0EEESQ_NSN_INSO_7ScaleInELSR_0EEESS_EEEEEENS4_6LayoutINS5_IJSC_SC_SC_EEENS5_IJNSA_ILi0EEESX_SX_EEEEENS5_IJNS4_10UnderscoreES10_S10_EEEEENS4_18SM100_TMA_2SM_LOADENS4_14ComposedLayoutINS4_7SwizzleILi3ELi4ELi3EEENS4_18smem_ptr_flag_bitsILi8EEENSV_INS5_IJNSA_ILi8EEESF_EEENS5_IJSF_SC_EEEEEEEvNS4_8identityES13_S1D_vS1E_EENS_8epilogue10collective18CollectiveEpilogueINS1G_23Sm100TmaWarpSpecializedILi2ELi2ELi32ELb0ELb0EEEJNS5_IJNSA_ILi64EEESF_SF_EEENS5_IJNSV_IS1L_SC_EENSV_INS5_IJNSA_ILi32EEESB_EEENS5_IJSC_S1L_EEEEEEEESH_SI_SH_SI_NS1G_6fusion15FusionCallbacksIS1K_NS1T_17LinearCombinationISH_fSH_fLNS_15FloatRoundStyleE2EEES1M_S1S_JEEENS4_5SM1004TMEM4LOAD26SM100_TMEM_LOAD_32dp32b32xENS4_13SM90_TMA_LOADENS14_INS15_ILi1ELi4ELi3EEES18_NSV_INS5_IJS19_S1O_EEENS5_IJS1O_SC_EEEEEEENS4_39AutoVectorizingCopyWithAssumedAlignmentILi128EEENS4_14SM90_TMA_STOREES28_S2A_S2A_EEEvvEEEEvNT_6ParamsE,"aw",@nobits
	.sectionflags	@""
	.align	16
	.zero		1024


//--------------------- .nv.shared.reserved.0     --------------------------
	.section	.nv.shared.reserved.0,"aw",@nobits
	.weak		__nv_reservedSMEM_offset_0_alias
	.size		__nv_reservedSMEM_offset_0_alias, 0, 64
	.other		__nv_reservedSMEM_offset_0_alias,@"STO_CUDA_RESERVED_SHARED STV_DEFAULT"
__nv_reservedSMEM_offset_0_alias:
	.zero		0
.nv.shared.reserved.0:
	.zero		64
	.weak		__nv_reservedSMEM_tcgen05_partition
	.type		__nv_reservedSMEM_tcgen05_partition,@object
	.size		__nv_reservedSMEM_tcgen05_partition,(.L_0 - __nv_reservedSMEM_tcgen05_partition)
__nv_reservedSMEM_tcgen05_partition:
	.zero		32
.L_0:


//--------------------- .nv.global                --------------------------
	.section	.nv.global,"aw",@nobits
.nv.global:
	.type		_ZN40_INTERNAL_ef702882_4_k_cu_951a982d_324054cute1_E,@object
	.size		_ZN40_INTERNAL_ef702882_4_k_cu_951a982d_324054cute1_E,(_ZN40_INTERNAL_ef702882_4_k_cu_951a982d_324054cuda3std3__45__cpo6cbeginE - _ZN40_INTERNAL_ef702882_4_k_cu_951a982d_324054cute1_E)
_ZN40_INTERNAL_ef702882_4_k_cu_951a982d_324054cute1_E:
	.zero		1
	.type		_ZN40_INTERNAL_ef702882_4_k_cu_951a982d_324054cuda3std3__45__cpo6cbeginE,@object
	.size		_ZN40_INTERNAL_ef702882_4_k_cu_951a982d_324054cuda3std3__45__cpo6cbeginE,(_ZN40_INTERNAL_ef702882_4_k_cu_951a982d_324054cuda3std3__48in_placeE - _ZN40_INTERNAL_ef702882_4_k_cu_951a982d_324054cuda3std3__45__cpo6cbeginE)
_ZN40_INTERNAL_ef702882_4_k_cu_951a982d_324054cuda3std3__45__cpo6cbeginE:
	.zero		1
	.type		_ZN40_INTERNAL_ef702882_4_k_cu_951a982d_324054cuda3std3__48in_placeE,@object
	.size		_ZN40_INTERNAL_ef702882_4_k_cu_951a982d_324054cuda3std3__48in_placeE,(_ZN40_INTERNAL_ef702882_4_k_cu_951a982d_324054cuda3std6ranges3__45__cpo9iter_moveE - _ZN40_INTERNAL_ef702882_4_k_cu_951a982d_324054cuda3std3__48in_placeE)
_ZN40_INTERNAL_ef702882_4_k_cu_951a982d_324054cuda3std3__48in_placeE:
	.zero		1
	.type		_ZN40_INTERNAL_ef702882_4_k_cu_951a982d_324054cuda3std6ranges3__45__cpo9iter_moveE,@object
	.size		_ZN40_INTERNAL_ef702882_4_k_cu_951a982d_324054cuda3std6ranges3__45__cpo9iter_moveE,(_ZN40_INTERNAL_ef702882_4_k_cu_951a982d_324054cuda3std3__45__cpo5beginE - _ZN40_INTERNAL_ef702882_4_k_cu_951a982d_324054cuda3std6ranges3__45__cpo9iter_moveE)
_ZN40_INTERNAL_ef702882_4_k_cu_951a982d_324054cuda3std6ranges3__45__cpo9iter_moveE:
	.zero		1
	.type		_ZN40_INTERNAL_ef702882_4_k_cu_951a982d_324054cuda3std3__45__cpo5beginE,@object
	.size		_ZN40_INTERNAL_ef702882_4_k_cu_951a982d_324054cuda3std3__45__cpo5beginE,(_ZN40_INTERNAL_ef702882_4_k_cu_951a982d_324054cuda3std3__442_GLOBAL__N__ef702882_4_k_cu_951a982d_324056ignoreE - _ZN40_INTERNAL_ef702882_4_k_cu_951a982d_324054cuda3std3__45__cpo5beginE)
_ZN40_INTERNAL_ef702882_4_k_cu_951a982d_324054cuda3std3__45__cpo5beginE:
	.zero		1
	.type		_ZN40_INTERNAL_ef702882_4_k_cu_951a982d_324054cuda3std3__442_GLOBAL__N__ef702882_4_k_cu_951a982d_324056ignoreE,@object
	.size		_ZN40_INTERNAL_ef702882_4_k_cu_951a982d_324054cuda3std3__442_GLOBAL__N__ef702882_4_k_cu_951a982d_324056ignoreE,(_ZN40_INTERNAL_ef702882_4_k_cu_951a982d_324054cute7productE - _ZN40_INTERNAL_ef702882_4_k_cu_951a982d_324054cuda3std3__442_GLOBAL__N__ef702882_4_k_cu_951a982d_324056ignoreE)
_ZN40_INTERNAL_ef702882_4_k_cu_951a982d_324054cuda3std3__442_GLOBAL__N__ef702882_4_k_cu_951a982d_324056ignoreE:
	.zero		1
	.type		_ZN40_INTERNAL_ef702882_4_k_cu_951a982d_324054cute7productE,@object
	.size		_ZN40_INTERNAL_ef702882_4_k_cu_951a982d_324054cute7productE,(_ZN40_INTERNAL_ef702882_4_k_cu_951a982d_324054cuda3std3__45__cpo3endE - _ZN40_INTERNAL_ef702882_4_k_cu_951a982d_324054cute7productE)
_ZN40_INTERNAL_ef702882_4_k_cu_951a982d_324054cute7productE:
	.zero		1
	.type		_ZN40_INTERNAL_ef702882_4_k_cu_951a982d_324054cuda3std3__45__cpo3endE,@object
	.size		_ZN40_INTERNAL_ef702882_4_k_cu_951a982d_324054cuda3std3__45__cpo3endE,(_ZN40_INTERNAL_ef702882_4_k_cu_951a982d_324054cuda3std3__419piecewise_constructE - _ZN40_INTERNAL_ef702882_4_k_cu_951a982d_324054cuda3std3__45__cpo3endE)
_ZN40_INTERNAL_ef702882_4_k_cu_951a982d_324054cuda3std3__45__cpo3endE:
	.zero		1
	.type		_ZN40_INTERNAL_ef702882_4_k_cu_951a982d_324054cuda3std3__419piecewise_constructE,@object
	.size		_ZN40_INTERNAL_ef702882_4_k_cu_951a982d_324054cuda3std3__419piecewise_constructE,(_ZN40_INTERNAL_ef702882_4_k_cu_951a982d_324054cuda3std3__45__cpo4cendE - _ZN40_INTERNAL_ef702882_4_k_cu_951a982d_324054cuda3std3__419piecewise_constructE)
_ZN40_INTERNAL_ef702882_4_k_cu_951a982d_324054cuda3std3__419piecewise_constructE:
	.zero		1
	.type		_ZN40_INTERNAL_ef702882_4_k_cu_951a982d_324054cuda3std3__45__cpo4cendE,@object
	.size		_ZN40_INTERNAL_ef702882_4_k_cu_951a982d_324054cuda3std3__45__cpo4cendE,(_ZN40_INTERNAL_ef702882_4_k_cu_951a982d_324054cuda3std6ranges3__45__cpo4swapE - _ZN40_INTERNAL_ef702882_4_k_cu_951a982d_324054cuda3std3__45__cpo4cendE)
_ZN40_INTERNAL_ef702882_4_k_cu_951a982d_324054cuda3std3__45__cpo4cendE:
	.zero		1
	.type		_ZN40_INTERNAL_ef702882_4_k_cu_951a982d_324054cuda3std6ranges3__45__cpo4swapE,@object
	.size		_ZN40_INTERNAL_ef702882_4_k_cu_951a982d_324054cuda3std6ranges3__45__cpo4swapE,(.L_10 - _ZN40_INTERNAL_ef702882_4_k_cu_951a982d_324054cuda3std6ranges3__45__cpo4swapE)
_ZN40_INTERNAL_ef702882_4_k_cu_951a982d_324054cuda3std6ranges3__45__cpo4swapE:
	.zero		1
.L_10:


//--------------------- .nv.constant0._ZN7cutlass13device_kernelINS_4gemm6kernel13GemmUniversalIN4cute5tupleIJiiiiEEENS1_10collective13CollectiveMmaINS1_35MainloopSm100TmaUmmaWarpSpecializedILi13ELi2ELi4ENS5_IJNS4_1CILi2EEENSA_ILi1EEESC_EEEEENS5_IJNSA_ILi128EEESF_SF_EEENS_12float_e4m3_tENS5_IJlSC_lEEESH_SI_NS4_8TiledMMAINS4_8MMA_AtomIJNS4_10MMA_TraitsINS4_25SM100_MMA_F8F6F4_2x1SM_SSEJSH_SH_fSF_SF_NS4_17integral_constantINS4_4UMMA5MajorELSP_0EEESQ_NSN_INSO_7ScaleInELSR_0EEESS_EEEEEENS4_6LayoutINS5_IJSC_SC_SC_EEENS5_IJNSA_ILi0EEESX_SX_EEEEENS5_IJNS4_10UnderscoreES10_S10_EEEEENS4_18SM100_TMA_2SM_LOADENS4_14ComposedLayoutINS4_7SwizzleILi3ELi4ELi3EEENS4_18smem_ptr_flag_bitsILi8EEENSV_INS5_IJNSA_ILi8EEESF_EEENS5_IJSF_SC_EEEEEEEvNS4_8identityES13_S1D_vS1E_EENS_8epilogue10collective18CollectiveEpilogueINS1G_23Sm100TmaWarpSpecializedILi2ELi2ELi32ELb0ELb0EEEJNS5_IJNSA_ILi64EEESF_SF_EEENS5_IJNSV_IS1L_SC_EENSV_INS5_IJNSA_ILi32EEESB_EEENS5_IJSC_S1L_EEEEEEEESH_SI_SH_SI_NS1G_6fusion15FusionCallbacksIS1K_NS1T_17LinearCombinationISH_fSH_fLNS_15FloatRoundStyleE2EEES1M_S1S_JEEENS4_5SM1004TMEM4LOAD26SM100_TMEM_LOAD_32dp32b32xENS4_13SM90_TMA_LOADENS14_INS15_ILi1ELi4ELi3EEES18_NSV_INS5_IJS19_S1O_EEENS5_IJS1O_SC_EEEEEEENS4_39AutoVectorizingCopyWithAssumedAlignmentILi128EEENS4_14SM90_TMA_STOREES28_S2A_S2A_EEEvvEEEEvNT_6ParamsE --------------------------
	.section	.nv.constant0._ZN7cutlass13device_kernelINS_4gemm6kernel13GemmUniversalIN4cute5tupleIJiiiiEEENS1_10collective13CollectiveMmaINS1_35MainloopSm100TmaUmmaWarpSpecializedILi13ELi2ELi4ENS5_IJNS4_1CILi2EEENSA_ILi1EEESC_EEEEENS5_IJNSA_ILi128EEESF_SF_EEENS_12float_e4m3_tENS5_IJlSC_lEEESH_SI_NS4_8TiledMMAINS4_8MMA_AtomIJNS4_10MMA_TraitsINS4_25SM100_MMA_F8F6F4_2x1SM_SSEJSH_SH_fSF_SF_NS4_17integral_constantINS4_4UMMA5MajorELSP_0EEESQ_NSN_INSO_7ScaleInELSR_0EEESS_EEEEEENS4_6LayoutINS5_IJSC_SC_SC_EEENS5_IJNSA_ILi0EEESX_SX_EEEEENS5_IJNS4_10UnderscoreES10_S10_EEEEENS4_18SM100_TMA_2SM_LOADENS4_14ComposedLayoutINS4_7SwizzleILi3ELi4ELi3EEENS4_18smem_ptr_flag_bitsILi8EEENSV_INS5_IJNSA_ILi8EEESF_EEENS5_IJSF_SC_EEEEEEEvNS4_8identityES13_S1D_vS1E_EENS_8epilogue10collective18CollectiveEpilogueINS1G_23Sm100TmaWarpSpecializedILi2ELi2ELi32ELb0ELb0EEEJNS5_IJNSA_ILi64EEESF_SF_EEENS5_IJNSV_IS1L_SC_EENSV_INS5_IJNSA_ILi32EEESB_EEENS5_IJSC_S1L_EEEEEEEESH_SI_SH_SI_NS1G_6fusion15FusionCallbacksIS1K_NS1T_17LinearCombinationISH_fSH_fLNS_15FloatRoundStyleE2EEES1M_S1S_JEEENS4_5SM1004TMEM4LOAD26SM100_TMEM_LOAD_32dp32b32xENS4_13SM90_TMA_LOADENS14_INS15_ILi1ELi4ELi3EEES18_NSV_INS5_IJS19_S1O_EEENS5_IJS1O_SC_EEEEEEENS4_39AutoVectorizingCopyWithAssumedAlignmentILi128EEENS4_14SM90_TMA_STOREES28_S2A_S2A_EEEvvEEEEvNT_6ParamsE,"a",@progbits
	.sectionflags	@""
	.align	4
.nv.constant0._ZN7cutlass13device_kernelINS_4gemm6kernel13GemmUniversalIN4cute5tupleIJiiiiEEENS1_10collective13CollectiveMmaINS1_35MainloopSm100TmaUmmaWarpSpecializedILi13ELi2ELi4ENS5_IJNS4_1CILi2EEENSA_ILi1EEESC_EEEEENS5_IJNSA_ILi128EEESF_SF_EEENS_12float_e4m3_tENS5_IJlSC_lEEESH_SI_NS4_8TiledMMAINS4_8MMA_AtomIJNS4_10MMA_TraitsINS4_25SM100_MMA_F8F6F4_2x1SM_SSEJSH_SH_fSF_SF_NS4_17integral_constantINS4_4UMMA5MajorELSP_0EEESQ_NSN_INSO_7ScaleInELSR_0EEESS_EEEEEENS4_6LayoutINS5_IJSC_SC_SC_EEENS5_IJNSA_ILi0EEESX_SX_EEEEENS5_IJNS4_10UnderscoreES10_S10_EEEEENS4_18SM100_TMA_2SM_LOADENS4_14ComposedLayoutINS4_7SwizzleILi3ELi4ELi3EEENS4_18smem_ptr_flag_bitsILi8EEENSV_INS5_IJNSA_ILi8EEESF_EEENS5_IJSF_SC_EEEEEEEvNS4_8identityES13_S1D_vS1E_EENS_8epilogue10collective18CollectiveEpilogueINS1G_23Sm100TmaWarpSpecializedILi2ELi2ELi32ELb0ELb0EEEJNS5_IJNSA_ILi64EEESF_SF_EEENS5_IJNSV_IS1L_SC_EENSV_INS5_IJNSA_ILi32EEESB_EEENS5_IJSC_S1L_EEEEEEEESH_SI_SH_SI_NS1G_6fusion15FusionCallbacksIS1K_NS1T_17LinearCombinationISH_fSH_fLNS_15FloatRoundStyleE2EEES1M_S1S_JEEENS4_5SM1004TMEM4LOAD26SM100_TMEM_LOAD_32dp32b32xENS4_13SM90_TMA_LOADENS14_INS15_ILi1ELi4ELi3EEES18_NSV_INS5_IJS19_S1O_EEENS5_IJS1O_SC_EEEEEEENS4_39AutoVectorizingCopyWithAssumedAlignmentILi128EEENS4_14SM90_TMA_STOREES28_S2A_S2A_EEEvvEEEEvNT_6ParamsE:
	.zero		2944


//--------------------- SYMBOLS --------------------------

	.type		.nv.reservedSmem.offset0,@object
	.size		.nv.reservedSmem.offset0,0x4
	.type		.nv.reservedSmem.cap,@object
	.size		.nv.reservedSmem.cap,0x4
	.type		__assertfail,@function
